//
// Generated by NVIDIA NVVM Compiler
//
// Compiler Build ID: CL-36424714
// Cuda compilation tools, release 13.0, V13.0.88
// Based on NVVM 20.0.0
//

.version 9.0
.target sm_100
.address_size 64

	// .globl	_Z16int4_gemv_kernelPfPKfPKhPK6__halfiii
// _ZZ16int4_gemv_kernelPfPKfPKhPK6__halfiiiE9s_partial has been demoted
// _ZZ19int4_gemv_kernel_v3PfPKfPKhPK6__halfiiiE9s_partial has been demoted
// _ZZ19int4_gemv_kernel_v2PfPKfPKhPK6__halfiiiE9s_partial has been demoted
// _ZZ19int4_gemv_kernel_v4PfPKfPKhPK6__halfiiiE9s_partial has been demoted
// _ZZ19int4_gemv_kernel_v5PfPKfPKhPK6__halfiiiE9s_partial has been demoted
// _ZZ21int4_gemv_bias_kernelPfPKfPKhPK6__halfS1_iiiE9s_partial has been demoted
.extern .shared .align 16 .b8 smem[];

.visible .entry _Z16int4_gemv_kernelPfPKfPKhPK6__halfiii(
	.param .u64 .ptr .align 1 _Z16int4_gemv_kernelPfPKfPKhPK6__halfiii_param_0,
	.param .u64 .ptr .align 1 _Z16int4_gemv_kernelPfPKfPKhPK6__halfiii_param_1,
	.param .u64 .ptr .align 1 _Z16int4_gemv_kernelPfPKfPKhPK6__halfiii_param_2,
	.param .u64 .ptr .align 1 _Z16int4_gemv_kernelPfPKfPKhPK6__halfiii_param_3,
	.param .u32 _Z16int4_gemv_kernelPfPKfPKhPK6__halfiii_param_4,
	.param .u32 _Z16int4_gemv_kernelPfPKfPKhPK6__halfiii_param_5,
	.param .u32 _Z16int4_gemv_kernelPfPKfPKhPK6__halfiii_param_6
)
{
	.reg .pred 	%p<21>;
	.reg .b16 	%rs<7>;
	.reg .b32 	%r<62>;
	.reg .b32 	%f<37>;
	.reg .b64 	%rd<25>;
	// demoted variable
	.shared .align 4 .b8 _ZZ16int4_gemv_kernelPfPKfPKhPK6__halfiiiE9s_partial[128];
	ld.param.u64 	%rd8, [_Z16int4_gemv_kernelPfPKfPKhPK6__halfiii_param_0];
	ld.param.u64 	%rd9, [_Z16int4_gemv_kernelPfPKfPKhPK6__halfiii_param_1];
	ld.param.u64 	%rd10, [_Z16int4_gemv_kernelPfPKfPKhPK6__halfiii_param_2];
	ld.param.u64 	%rd11, [_Z16int4_gemv_kernelPfPKfPKhPK6__halfiii_param_3];
	ld.param.u32 	%r12, [_Z16int4_gemv_kernelPfPKfPKhPK6__halfiii_param_4];
	ld.param.u32 	%r10, [_Z16int4_gemv_kernelPfPKfPKhPK6__halfiii_param_5];
	ld.param.u32 	%r11, [_Z16int4_gemv_kernelPfPKfPKhPK6__halfiii_param_6];
	mov.u32 	%r1, %ctaid.x;
	setp.ge.s32 	%p1, %r1, %r12;
	@%p1 bra 	$L__BB0_14;
	mov.u32 	%r2, %tid.x;
	setp.ge.s32 	%p2, %r2, %r10;
	@%p2 bra 	$L__BB0_4;
	mov.u32 	%r3, %ntid.x;
	cvta.to.global.u64 	%rd1, %rd9;
	mov.u32 	%r14, smem;
	mov.u32 	%r60, %r2;
$L__BB0_3:
	mul.wide.s32 	%rd12, %r60, 4;
	add.s64 	%rd13, %rd1, %rd12;
	ld.global.nc.f32 	%f8, [%rd13];
	shl.b32 	%r13, %r60, 2;
	add.s32 	%r15, %r14, %r13;
	st.shared.f32 	[%r15], %f8;
	add.s32 	%r60, %r60, %r3;
	setp.lt.s32 	%p3, %r60, %r10;
	@%p3 bra 	$L__BB0_3;
$L__BB0_4:
	setp.ge.s32 	%p4, %r2, %r10;
	bar.sync 	0;
	cvt.u64.u32 	%rd2, %r1;
	cvt.s64.s32 	%rd3, %r11;
	mov.f32 	%f35, 0f00000000;
	@%p4 bra 	$L__BB0_7;
	mov.u32 	%r6, %ntid.x;
	cvta.to.global.u64 	%rd4, %rd11;
	cvta.to.global.u64 	%rd5, %rd10;
	mul.lo.s64 	%rd6, %rd3, %rd2;
	shr.u32 	%r16, %r10, 31;
	add.s32 	%r17, %r10, %r16;
	shr.s32 	%r18, %r17, 1;
	cvt.s64.s32 	%rd14, %r18;
	mul.lo.s64 	%rd7, %rd14, %rd2;
	mov.f32 	%f35, 0f00000000;
	mov.u32 	%r30, smem;
	mov.u32 	%r61, %r2;
$L__BB0_6:
	shr.s32 	%r19, %r61, 31;
	shr.u32 	%r20, %r19, 25;
	add.s32 	%r21, %r61, %r20;
	shr.s32 	%r22, %r21, 7;
	cvt.s64.s32 	%rd15, %r22;
	add.s64 	%rd16, %rd6, %rd15;
	shl.b64 	%rd17, %rd16, 1;
	add.s64 	%rd18, %rd4, %rd17;
	ld.global.nc.u16 	%rs1, [%rd18];
	// begin inline asm
	{  cvt.f32.f16 %f11, %rs1;}

	// end inline asm
	shr.u32 	%r23, %r61, 31;
	add.s32 	%r24, %r61, %r23;
	shr.s32 	%r25, %r24, 1;
	cvt.s64.s32 	%rd19, %r25;
	add.s64 	%rd20, %rd7, %rd19;
	add.s64 	%rd21, %rd5, %rd20;
	ld.global.nc.u8 	%rs2, [%rd21];
	cvt.u16.u8 	%rs3, %rs2;
	and.b32  	%r26, %r61, 1;
	setp.eq.b32 	%p5, %r26, 1;
	and.b16  	%rs4, %rs3, 15;
	shr.u16 	%rs5, %rs3, 4;
	selp.b16 	%rs6, %rs5, %rs4, %p5;
	cvt.u32.u16 	%r27, %rs6;
	add.s32 	%r28, %r27, -8;
	cvt.rn.f32.s32 	%f12, %r28;
	mul.f32 	%f13, %f11, %f12;
	shl.b32 	%r29, %r61, 2;
	add.s32 	%r31, %r30, %r29;
	ld.shared.f32 	%f14, [%r31];
	fma.rn.f32 	%f35, %f14, %f13, %f35;
	add.s32 	%r61, %r61, %r6;
	setp.lt.s32 	%p6, %r61, %r10;
	@%p6 bra 	$L__BB0_6;
$L__BB0_7:
	mov.b32 	%r32, %f35;
	shfl.sync.down.b32	%r33|%p7, %r32, 16, 31, -1;
	mov.b32 	%f15, %r33;
	add.f32 	%f16, %f35, %f15;
	mov.b32 	%r34, %f16;
	shfl.sync.down.b32	%r35|%p8, %r34, 8, 31, -1;
	mov.b32 	%f17, %r35;
	add.f32 	%f18, %f16, %f17;
	mov.b32 	%r36, %f18;
	shfl.sync.down.b32	%r37|%p9, %r36, 4, 31, -1;
	mov.b32 	%f19, %r37;
	add.f32 	%f20, %f18, %f19;
	mov.b32 	%r38, %f20;
	shfl.sync.down.b32	%r39|%p10, %r38, 2, 31, -1;
	mov.b32 	%f21, %r39;
	add.f32 	%f22, %f20, %f21;
	mov.b32 	%r40, %f22;
	shfl.sync.down.b32	%r41|%p11, %r40, 1, 31, -1;
	mov.b32 	%f23, %r41;
	add.f32 	%f4, %f22, %f23;
	and.b32  	%r9, %r2, 31;
	setp.ne.s32 	%p12, %r9, 0;
	@%p12 bra 	$L__BB0_9;
	shr.u32 	%r42, %r2, 3;
	mov.u32 	%r43, _ZZ16int4_gemv_kernelPfPKfPKhPK6__halfiiiE9s_partial;
	add.s32 	%r44, %r43, %r42;
	st.shared.f32 	[%r44], %f4;
$L__BB0_9:
	bar.sync 	0;
	setp.gt.u32 	%p13, %r2, 31;
	@%p13 bra 	$L__BB0_14;
	mov.u32 	%r45, %ntid.x;
	shr.u32 	%r46, %r45, 5;
	setp.ge.u32 	%p14, %r9, %r46;
	mov.f32 	%f36, 0f00000000;
	@%p14 bra 	$L__BB0_12;
	shl.b32 	%r47, %r9, 2;
	mov.u32 	%r48, _ZZ16int4_gemv_kernelPfPKfPKhPK6__halfiiiE9s_partial;
	add.s32 	%r49, %r48, %r47;
	ld.shared.f32 	%f36, [%r49];
$L__BB0_12:
	setp.ne.s32 	%p15, %r9, 0;
	mov.b32 	%r50, %f36;
	shfl.sync.down.b32	%r51|%p16, %r50, 16, 31, -1;
	mov.b32 	%f25, %r51;
	add.f32 	%f26, %f36, %f25;
	mov.b32 	%r52, %f26;
	shfl.sync.down.b32	%r53|%p17, %r52, 8, 31, -1;
	mov.b32 	%f27, %r53;
	add.f32 	%f28, %f26, %f27;
	mov.b32 	%r54, %f28;
	shfl.sync.down.b32	%r55|%p18, %r54, 4, 31, -1;
	mov.b32 	%f29, %r55;
	add.f32 	%f30, %f28, %f29;
	mov.b32 	%r56, %f30;
	shfl.sync.down.b32	%r57|%p19, %r56, 2, 31, -1;
	mov.b32 	%f31, %r57;
	add.f32 	%f32, %f30, %f31;
	mov.b32 	%r58, %f32;
	shfl.sync.down.b32	%r59|%p20, %r58, 1, 31, -1;
	mov.b32 	%f33, %r59;
	add.f32 	%f7, %f32, %f33;
	@%p15 bra 	$L__BB0_14;
	cvta.to.global.u64 	%rd22, %rd8;
	shl.b64 	%rd23, %rd2, 2;
	add.s64 	%rd24, %rd22, %rd23;
	st.global.f32 	[%rd24], %f7;
$L__BB0_14:
	ret;

}
	// .globl	_Z19int4_gemv_kernel_v3PfPKfPKhPK6__halfiii
.visible .entry _Z19int4_gemv_kernel_v3PfPKfPKhPK6__halfiii(
	.param .u64 .ptr .align 1 _Z19int4_gemv_kernel_v3PfPKfPKhPK6__halfiii_param_0,
	.param .u64 .ptr .align 1 _Z19int4_gemv_kernel_v3PfPKfPKhPK6__halfiii_param_1,
	.param .u64 .ptr .align 1 _Z19int4_gemv_kernel_v3PfPKfPKhPK6__halfiii_param_2,
	.param .u64 .ptr .align 1 _Z19int4_gemv_kernel_v3PfPKfPKhPK6__halfiii_param_3,
	.param .u32 _Z19int4_gemv_kernel_v3PfPKfPKhPK6__halfiii_param_4,
	.param .u32 _Z19int4_gemv_kernel_v3PfPKfPKhPK6__halfiii_param_5,
	.param .u32 _Z19int4_gemv_kernel_v3PfPKfPKhPK6__halfiii_param_6
)
{
	.reg .pred 	%p<30>;
	.reg .b16 	%rs<10>;
	.reg .b32 	%r<237>;
	.reg .b32 	%f<164>;
	.reg .b64 	%rd<49>;
	// demoted variable
	.shared .align 4 .b8 _ZZ19int4_gemv_kernel_v3PfPKfPKhPK6__halfiiiE9s_partial[128];
	ld.param.u64 	%rd12, [_Z19int4_gemv_kernel_v3PfPKfPKhPK6__halfiii_param_1];
	ld.param.u64 	%rd10, [_Z19int4_gemv_kernel_v3PfPKfPKhPK6__halfiii_param_2];
	ld.param.u64 	%rd11, [_Z19int4_gemv_kernel_v3PfPKfPKhPK6__halfiii_param_3];
	ld.param.u32 	%r60, [_Z19int4_gemv_kernel_v3PfPKfPKhPK6__halfiii_param_4];
	ld.param.u32 	%r58, [_Z19int4_gemv_kernel_v3PfPKfPKhPK6__halfiii_param_5];
	ld.param.u32 	%r59, [_Z19int4_gemv_kernel_v3PfPKfPKhPK6__halfiii_param_6];
	cvta.to.global.u64 	%rd1, %rd12;
	mov.u32 	%r1, %ctaid.x;
	setp.ge.s32 	%p1, %r1, %r60;
	@%p1 bra 	$L__BB1_24;
	shr.s32 	%r61, %r58, 31;
	shr.u32 	%r62, %r61, 30;
	add.s32 	%r63, %r58, %r62;
	shr.s32 	%r2, %r63, 2;
	mov.u32 	%r3, %tid.x;
	setp.ge.s32 	%p2, %r3, %r2;
	@%p2 bra 	$L__BB1_8;
	mov.u32 	%r4, %ntid.x;
	add.s32 	%r64, %r3, %r4;
	max.u32 	%r65, %r2, %r64;
	setp.lt.u32 	%p3, %r64, %r2;
	selp.u32 	%r66, 1, 0, %p3;
	add.s32 	%r67, %r64, %r66;
	sub.s32 	%r68, %r65, %r67;
	div.u32 	%r69, %r68, %r4;
	add.s32 	%r5, %r69, %r66;
	and.b32  	%r70, %r5, 3;
	setp.eq.s32 	%p4, %r70, 3;
	mov.u32 	%r229, %r3;
	@%p4 bra 	$L__BB1_5;
	add.s32 	%r71, %r5, 1;
	and.b32  	%r72, %r71, 3;
	mul.wide.u32 	%rd13, %r3, 16;
	add.s64 	%rd48, %rd1, %rd13;
	mul.wide.u32 	%rd3, %r4, 16;
	shl.b32 	%r73, %r3, 4;
	mov.u32 	%r74, smem;
	add.s32 	%r223, %r74, %r73;
	shl.b32 	%r7, %r4, 4;
	neg.s32 	%r222, %r72;
	mad.lo.s32 	%r229, %r4, %r72, %r3;
$L__BB1_4:
	.pragma "nounroll";
	ld.global.nc.v4.f32 	{%f14, %f15, %f16, %f17}, [%rd48];
	st.shared.v4.f32 	[%r223], {%f14, %f15, %f16, %f17};
	add.s64 	%rd48, %rd48, %rd3;
	add.s32 	%r223, %r223, %r7;
	add.s32 	%r222, %r222, 1;
	setp.ne.s32 	%p5, %r222, 0;
	@%p5 bra 	$L__BB1_4;
$L__BB1_5:
	setp.lt.u32 	%p6, %r5, 3;
	@%p6 bra 	$L__BB1_8;
	shl.b32 	%r75, %r4, 1;
	add.s32 	%r228, %r229, %r75;
	shl.b32 	%r16, %r4, 2;
	mad.lo.s32 	%r227, %r4, 3, %r229;
	add.s32 	%r226, %r4, %r229;
	shl.b32 	%r19, %r4, 4;
	shl.b32 	%r76, %r229, 4;
	mov.u32 	%r77, smem;
	add.s32 	%r225, %r77, %r76;
	shl.b32 	%r21, %r4, 6;
	shl.b32 	%r22, %r4, 5;
	mul.lo.s32 	%r23, %r4, 48;
$L__BB1_7:
	mul.wide.u32 	%rd14, %r229, 16;
	add.s64 	%rd15, %rd1, %rd14;
	ld.global.nc.v4.f32 	{%f18, %f19, %f20, %f21}, [%rd15];
	st.shared.v4.f32 	[%r225], {%f18, %f19, %f20, %f21};
	add.s32 	%r78, %r229, %r4;
	add.s32 	%r79, %r225, %r19;
	mul.wide.u32 	%rd16, %r226, 16;
	add.s64 	%rd17, %rd1, %rd16;
	ld.global.nc.v4.f32 	{%f22, %f23, %f24, %f25}, [%rd17];
	st.shared.v4.f32 	[%r79], {%f22, %f23, %f24, %f25};
	add.s32 	%r80, %r78, %r4;
	add.s32 	%r81, %r225, %r22;
	mul.wide.u32 	%rd18, %r228, 16;
	add.s64 	%rd19, %rd1, %rd18;
	ld.global.nc.v4.f32 	{%f26, %f27, %f28, %f29}, [%rd19];
	st.shared.v4.f32 	[%r81], {%f26, %f27, %f28, %f29};
	add.s32 	%r82, %r80, %r4;
	add.s32 	%r83, %r225, %r23;
	mul.wide.u32 	%rd20, %r227, 16;
	add.s64 	%rd21, %rd1, %rd20;
	ld.global.nc.v4.f32 	{%f30, %f31, %f32, %f33}, [%rd21];
	st.shared.v4.f32 	[%r83], {%f30, %f31, %f32, %f33};
	add.s32 	%r229, %r82, %r4;
	add.s32 	%r228, %r228, %r16;
	add.s32 	%r227, %r227, %r16;
	add.s32 	%r226, %r226, %r16;
	add.s32 	%r225, %r225, %r21;
	setp.lt.s32 	%p7, %r229, %r2;
	@%p7 bra 	$L__BB1_7;
$L__BB1_8:
	bar.sync 	0;
	cvt.u64.u32 	%rd6, %r1;
	shr.u32 	%r84, %r58, 31;
	add.s32 	%r85, %r58, %r84;
	shr.s32 	%r86, %r85, 1;
	cvt.s64.s32 	%rd22, %r86;
	cvta.to.global.u64 	%rd23, %rd10;
	mad.lo.s64 	%rd7, %rd22, %rd6, %rd23;
	cvt.s64.s32 	%rd24, %r59;
	mul.lo.s64 	%rd25, %rd24, %rd6;
	cvta.to.global.u64 	%rd26, %rd11;
	shl.b64 	%rd27, %rd25, 1;
	add.s64 	%rd8, %rd26, %rd27;
	shr.u32 	%r88, %r61, 29;
	add.s32 	%r89, %r58, %r88;
	shr.s32 	%r34, %r89, 3;
	setp.ge.s32 	%p8, %r3, %r34;
	mov.f32 	%f160, 0f00000000;
	@%p8 bra 	$L__BB1_14;
	mov.u32 	%r35, %ntid.x;
	add.s32 	%r36, %r3, %r35;
	max.u32 	%r90, %r34, %r36;
	setp.lt.u32 	%p9, %r36, %r34;
	selp.u32 	%r91, 1, 0, %p9;
	add.s32 	%r92, %r36, %r91;
	sub.s32 	%r93, %r90, %r92;
	div.u32 	%r94, %r93, %r35;
	add.s32 	%r37, %r94, %r91;
	and.b32  	%r95, %r37, 1;
	setp.eq.b32 	%p10, %r95, 1;
	mov.f32 	%f160, 0f00000000;
	mov.u32 	%r235, %r3;
	@%p10 bra 	$L__BB1_11;
	shl.b32 	%r96, %r3, 2;
	cvt.u64.u32 	%rd28, %r96;
	add.s64 	%rd29, %rd7, %rd28;
	ld.global.nc.u32 	%r97, [%rd29];
	shr.u32 	%r98, %r3, 4;
	mul.wide.u32 	%rd30, %r98, 2;
	add.s64 	%rd31, %rd8, %rd30;
	ld.global.nc.u16 	%rs1, [%rd31];
	// begin inline asm
	{  cvt.f32.f16 %f37, %rs1;}

	// end inline asm
	and.b32  	%r99, %r97, 15;
	add.s32 	%r100, %r99, -8;
	shr.u32 	%r101, %r97, 4;
	and.b32  	%r102, %r101, 15;
	add.s32 	%r103, %r102, -8;
	shr.u32 	%r104, %r97, 8;
	and.b32  	%r105, %r104, 15;
	add.s32 	%r106, %r105, -8;
	shr.u32 	%r107, %r97, 12;
	and.b32  	%r108, %r107, 15;
	add.s32 	%r109, %r108, -8;
	shr.u32 	%r110, %r97, 16;
	and.b32  	%r111, %r110, 15;
	add.s32 	%r112, %r111, -8;
	shr.u32 	%r113, %r97, 20;
	and.b32  	%r114, %r113, 15;
	add.s32 	%r115, %r114, -8;
	shr.u32 	%r116, %r97, 24;
	and.b32  	%r117, %r116, 15;
	add.s32 	%r118, %r117, -8;
	shr.u32 	%r119, %r97, 28;
	add.s32 	%r120, %r119, -8;
	shl.b32 	%r121, %r3, 5;
	mov.u32 	%r122, smem;
	add.s32 	%r123, %r122, %r121;
	ld.shared.v4.f32 	{%f38, %f39, %f40, %f41}, [%r123];
	cvt.rn.f32.s32 	%f42, %r100;
	mul.f32 	%f43, %f37, %f42;
	fma.rn.f32 	%f44, %f38, %f43, 0f00000000;
	cvt.rn.f32.s32 	%f45, %r103;
	mul.f32 	%f46, %f37, %f45;
	fma.rn.f32 	%f47, %f39, %f46, %f44;
	cvt.rn.f32.s32 	%f48, %r106;
	mul.f32 	%f49, %f37, %f48;
	fma.rn.f32 	%f50, %f40, %f49, %f47;
	cvt.rn.f32.s32 	%f51, %r109;
	mul.f32 	%f52, %f37, %f51;
	fma.rn.f32 	%f53, %f41, %f52, %f50;
	ld.shared.v4.f32 	{%f54, %f55, %f56, %f57}, [%r123+16];
	cvt.rn.f32.s32 	%f58, %r112;
	mul.f32 	%f59, %f37, %f58;
	fma.rn.f32 	%f60, %f54, %f59, %f53;
	cvt.rn.f32.s32 	%f61, %r115;
	mul.f32 	%f62, %f37, %f61;
	fma.rn.f32 	%f63, %f55, %f62, %f60;
	cvt.rn.f32.s32 	%f64, %r118;
	mul.f32 	%f65, %f37, %f64;
	fma.rn.f32 	%f66, %f56, %f65, %f63;
	cvt.rn.f32.s32 	%f67, %r120;
	mul.f32 	%f68, %f37, %f67;
	fma.rn.f32 	%f160, %f57, %f68, %f66;
	mov.u32 	%r235, %r36;
$L__BB1_11:
	setp.eq.s32 	%p11, %r37, 0;
	@%p11 bra 	$L__BB1_14;
	shl.b32 	%r124, %r235, 5;
	mov.u32 	%r125, smem;
	add.s32 	%r234, %r125, %r124;
	add.s32 	%r233, %r35, %r235;
	shl.b32 	%r232, %r233, 2;
	shl.b32 	%r231, %r235, 2;
$L__BB1_13:
	cvt.u64.u32 	%rd32, %r231;
	add.s64 	%rd33, %rd7, %rd32;
	ld.global.nc.u32 	%r126, [%rd33];
	shr.u32 	%r127, %r235, 4;
	mul.wide.u32 	%rd34, %r127, 2;
	add.s64 	%rd35, %rd8, %rd34;
	ld.global.nc.u16 	%rs2, [%rd35];
	// begin inline asm
	{  cvt.f32.f16 %f69, %rs2;}

	// end inline asm
	and.b32  	%r128, %r126, 15;
	add.s32 	%r129, %r128, -8;
	shr.u32 	%r130, %r126, 4;
	and.b32  	%r131, %r130, 15;
	add.s32 	%r132, %r131, -8;
	shr.u32 	%r133, %r126, 8;
	and.b32  	%r134, %r133, 15;
	add.s32 	%r135, %r134, -8;
	shr.u32 	%r136, %r126, 12;
	and.b32  	%r137, %r136, 15;
	add.s32 	%r138, %r137, -8;
	shr.u32 	%r139, %r126, 16;
	and.b32  	%r140, %r139, 15;
	add.s32 	%r141, %r140, -8;
	shr.u32 	%r142, %r126, 20;
	and.b32  	%r143, %r142, 15;
	add.s32 	%r144, %r143, -8;
	shr.u32 	%r145, %r126, 24;
	and.b32  	%r146, %r145, 15;
	add.s32 	%r147, %r146, -8;
	shr.u32 	%r148, %r126, 28;
	add.s32 	%r149, %r148, -8;
	ld.shared.v4.f32 	{%f71, %f72, %f73, %f74}, [%r234];
	cvt.rn.f32.s32 	%f75, %r129;
	mul.f32 	%f76, %f69, %f75;
	fma.rn.f32 	%f77, %f71, %f76, %f160;
	cvt.rn.f32.s32 	%f78, %r132;
	mul.f32 	%f79, %f69, %f78;
	fma.rn.f32 	%f80, %f72, %f79, %f77;
	cvt.rn.f32.s32 	%f81, %r135;
	mul.f32 	%f82, %f69, %f81;
	fma.rn.f32 	%f83, %f73, %f82, %f80;
	cvt.rn.f32.s32 	%f84, %r138;
	mul.f32 	%f85, %f69, %f84;
	fma.rn.f32 	%f86, %f74, %f85, %f83;
	ld.shared.v4.f32 	{%f87, %f88, %f89, %f90}, [%r234+16];
	cvt.rn.f32.s32 	%f91, %r141;
	mul.f32 	%f92, %f69, %f91;
	fma.rn.f32 	%f93, %f87, %f92, %f86;
	cvt.rn.f32.s32 	%f94, %r144;
	mul.f32 	%f95, %f69, %f94;
	fma.rn.f32 	%f96, %f88, %f95, %f93;
	cvt.rn.f32.s32 	%f97, %r147;
	mul.f32 	%f98, %f69, %f97;
	fma.rn.f32 	%f99, %f89, %f98, %f96;
	cvt.rn.f32.s32 	%f100, %r149;
	mul.f32 	%f101, %f69, %f100;
	fma.rn.f32 	%f102, %f90, %f101, %f99;
	add.s32 	%r150, %r235, %r35;
	cvt.u64.u32 	%rd36, %r232;
	add.s64 	%rd37, %rd7, %rd36;
	ld.global.nc.u32 	%r151, [%rd37];
	shr.u32 	%r152, %r233, 4;
	mul.wide.u32 	%rd38, %r152, 2;
	add.s64 	%rd39, %rd8, %rd38;
	ld.global.nc.u16 	%rs3, [%rd39];
	// begin inline asm
	{  cvt.f32.f16 %f70, %rs3;}

	// end inline asm
	and.b32  	%r153, %r151, 15;
	add.s32 	%r154, %r153, -8;
	shr.u32 	%r155, %r151, 4;
	and.b32  	%r156, %r155, 15;
	add.s32 	%r157, %r156, -8;
	shr.u32 	%r158, %r151, 8;
	and.b32  	%r159, %r158, 15;
	add.s32 	%r160, %r159, -8;
	shr.u32 	%r161, %r151, 12;
	and.b32  	%r162, %r161, 15;
	add.s32 	%r163, %r162, -8;
	shr.u32 	%r164, %r151, 16;
	and.b32  	%r165, %r164, 15;
	add.s32 	%r166, %r165, -8;
	shr.u32 	%r167, %r151, 20;
	and.b32  	%r168, %r167, 15;
	add.s32 	%r169, %r168, -8;
	shr.u32 	%r170, %r151, 24;
	and.b32  	%r171, %r170, 15;
	add.s32 	%r172, %r171, -8;
	shr.u32 	%r173, %r151, 28;
	add.s32 	%r174, %r173, -8;
	shl.b32 	%r175, %r35, 5;
	add.s32 	%r176, %r234, %r175;
	ld.shared.v4.f32 	{%f103, %f104, %f105, %f106}, [%r176];
	cvt.rn.f32.s32 	%f107, %r154;
	mul.f32 	%f108, %f70, %f107;
	fma.rn.f32 	%f109, %f103, %f108, %f102;
	cvt.rn.f32.s32 	%f110, %r157;
	mul.f32 	%f111, %f70, %f110;
	fma.rn.f32 	%f112, %f104, %f111, %f109;
	cvt.rn.f32.s32 	%f113, %r160;
	mul.f32 	%f114, %f70, %f113;
	fma.rn.f32 	%f115, %f105, %f114, %f112;
	cvt.rn.f32.s32 	%f116, %r163;
	mul.f32 	%f117, %f70, %f116;
	fma.rn.f32 	%f118, %f106, %f117, %f115;
	ld.shared.v4.f32 	{%f119, %f120, %f121, %f122}, [%r176+16];
	cvt.rn.f32.s32 	%f123, %r166;
	mul.f32 	%f124, %f70, %f123;
	fma.rn.f32 	%f125, %f119, %f124, %f118;
	cvt.rn.f32.s32 	%f126, %r169;
	mul.f32 	%f127, %f70, %f126;
	fma.rn.f32 	%f128, %f120, %f127, %f125;
	cvt.rn.f32.s32 	%f129, %r172;
	mul.f32 	%f130, %f70, %f129;
	fma.rn.f32 	%f131, %f121, %f130, %f128;
	cvt.rn.f32.s32 	%f132, %r174;
	mul.f32 	%f133, %f70, %f132;
	fma.rn.f32 	%f160, %f122, %f133, %f131;
	add.s32 	%r235, %r150, %r35;
	shl.b32 	%r177, %r35, 6;
	add.s32 	%r234, %r234, %r177;
	shl.b32 	%r178, %r35, 1;
	add.s32 	%r233, %r233, %r178;
	shl.b32 	%r179, %r35, 3;
	add.s32 	%r232, %r232, %r179;
	add.s32 	%r231, %r231, %r179;
	setp.lt.s32 	%p12, %r235, %r34;
	@%p12 bra 	$L__BB1_13;
$L__BB1_14:
	shl.b32 	%r180, %r34, 3;
	add.s32 	%r236, %r180, %r3;
	setp.ge.s32 	%p13, %r236, %r58;
	@%p13 bra 	$L__BB1_17;
	mov.u32 	%r54, %ntid.x;
	mov.u32 	%r192, smem;
$L__BB1_16:
	shr.s32 	%r181, %r236, 31;
	shr.u32 	%r182, %r181, 25;
	add.s32 	%r183, %r236, %r182;
	shr.s32 	%r184, %r183, 7;
	mul.wide.s32 	%rd40, %r184, 2;
	add.s64 	%rd41, %rd8, %rd40;
	ld.global.nc.u16 	%rs4, [%rd41];
	// begin inline asm
	{  cvt.f32.f16 %f134, %rs4;}

	// end inline asm
	shr.u32 	%r185, %r236, 31;
	add.s32 	%r186, %r236, %r185;
	shr.s32 	%r187, %r186, 1;
	cvt.s64.s32 	%rd42, %r187;
	add.s64 	%rd43, %rd7, %rd42;
	ld.global.nc.u8 	%rs5, [%rd43];
	cvt.u16.u8 	%rs6, %rs5;
	and.b32  	%r188, %r236, 1;
	setp.eq.b32 	%p14, %r188, 1;
	and.b16  	%rs7, %rs6, 15;
	shr.u16 	%rs8, %rs6, 4;
	selp.b16 	%rs9, %rs8, %rs7, %p14;
	cvt.u32.u16 	%r189, %rs9;
	add.s32 	%r190, %r189, -8;
	cvt.rn.f32.s32 	%f135, %r190;
	mul.f32 	%f136, %f134, %f135;
	shl.b32 	%r191, %r236, 2;
	add.s32 	%r193, %r192, %r191;
	ld.shared.f32 	%f137, [%r193];
	fma.rn.f32 	%f160, %f137, %f136, %f160;
	add.s32 	%r236, %r236, %r54;
	setp.lt.s32 	%p15, %r236, %r58;
	@%p15 bra 	$L__BB1_16;
$L__BB1_17:
	mov.b32 	%r194, %f160;
	shfl.sync.down.b32	%r195|%p16, %r194, 16, 31, -1;
	mov.b32 	%f138, %r195;
	add.f32 	%f139, %f160, %f138;
	mov.b32 	%r196, %f139;
	shfl.sync.down.b32	%r197|%p17, %r196, 8, 31, -1;
	mov.b32 	%f140, %r197;
	add.f32 	%f141, %f139, %f140;
	mov.b32 	%r198, %f141;
	shfl.sync.down.b32	%r199|%p18, %r198, 4, 31, -1;
	mov.b32 	%f142, %r199;
	add.f32 	%f143, %f141, %f142;
	mov.b32 	%r200, %f143;
	shfl.sync.down.b32	%r201|%p19, %r200, 2, 31, -1;
	mov.b32 	%f144, %r201;
	add.f32 	%f145, %f143, %f144;
	mov.b32 	%r202, %f145;
	shfl.sync.down.b32	%r203|%p20, %r202, 1, 31, -1;
	mov.b32 	%f146, %r203;
	add.f32 	%f10, %f145, %f146;
	and.b32  	%r57, %r3, 31;
	setp.ne.s32 	%p21, %r57, 0;
	@%p21 bra 	$L__BB1_19;
	shr.u32 	%r204, %r3, 3;
	mov.u32 	%r205, _ZZ19int4_gemv_kernel_v3PfPKfPKhPK6__halfiiiE9s_partial;
	add.s32 	%r206, %r205, %r204;
	st.shared.f32 	[%r206], %f10;
$L__BB1_19:
	bar.sync 	0;
	setp.gt.u32 	%p22, %r3, 31;
	@%p22 bra 	$L__BB1_24;
	mov.u32 	%r207, %ntid.x;
	shr.u32 	%r208, %r207, 5;
	setp.ge.u32 	%p23, %r57, %r208;
	mov.f32 	%f163, 0f00000000;
	@%p23 bra 	$L__BB1_22;
	shl.b32 	%r209, %r57, 2;
	mov.u32 	%r210, _ZZ19int4_gemv_kernel_v3PfPKfPKhPK6__halfiiiE9s_partial;
	add.s32 	%r211, %r210, %r209;
	ld.shared.f32 	%f163, [%r211];
$L__BB1_22:
	setp.ne.s32 	%p24, %r57, 0;
	mov.b32 	%r212, %f163;
	shfl.sync.down.b32	%r213|%p25, %r212, 16, 31, -1;
	mov.b32 	%f148, %r213;
	add.f32 	%f149, %f163, %f148;
	mov.b32 	%r214, %f149;
	shfl.sync.down.b32	%r215|%p26, %r214, 8, 31, -1;
	mov.b32 	%f150, %r215;
	add.f32 	%f151, %f149, %f150;
	mov.b32 	%r216, %f151;
	shfl.sync.down.b32	%r217|%p27, %r216, 4, 31, -1;
	mov.b32 	%f152, %r217;
	add.f32 	%f153, %f151, %f152;
	mov.b32 	%r218, %f153;
	shfl.sync.down.b32	%r219|%p28, %r218, 2, 31, -1;
	mov.b32 	%f154, %r219;
	add.f32 	%f155, %f153, %f154;
	mov.b32 	%r220, %f155;
	shfl.sync.down.b32	%r221|%p29, %r220, 1, 31, -1;
	mov.b32 	%f156, %r221;
	add.f32 	%f13, %f155, %f156;
	@%p24 bra 	$L__BB1_24;
	ld.param.u64 	%rd47, [_Z19int4_gemv_kernel_v3PfPKfPKhPK6__halfiii_param_0];
	cvta.to.global.u64 	%rd44, %rd47;
	shl.b64 	%rd45, %rd6, 2;
	add.s64 	%rd46, %rd44, %rd45;
	st.global.f32 	[%rd46], %f13;
$L__BB1_24:
	ret;

}
	// .globl	_Z19int4_gemv_kernel_v2PfPKfPKhPK6__halfiii
.visible .entry _Z19int4_gemv_kernel_v2PfPKfPKhPK6__halfiii(
	.param .u64 .ptr .align 1 _Z19int4_gemv_kernel_v2PfPKfPKhPK6__halfiii_param_0,
	.param .u64 .ptr .align 1 _Z19int4_gemv_kernel_v2PfPKfPKhPK6__halfiii_param_1,
	.param .u64 .ptr .align 1 _Z19int4_gemv_kernel_v2PfPKfPKhPK6__halfiii_param_2,
	.param .u64 .ptr .align 1 _Z19int4_gemv_kernel_v2PfPKfPKhPK6__halfiii_param_3,
	.param .u32 _Z19int4_gemv_kernel_v2PfPKfPKhPK6__halfiii_param_4,
	.param .u32 _Z19int4_gemv_kernel_v2PfPKfPKhPK6__halfiii_param_5,
	.param .u32 _Z19int4_gemv_kernel_v2PfPKfPKhPK6__halfiii_param_6
)
{
	.reg .pred 	%p<30>;
	.reg .b16 	%rs<43>;
	.reg .b32 	%r<209>;
	.reg .b32 	%f<125>;
	.reg .b64 	%rd<60>;
	// demoted variable
	.shared .align 4 .b8 _ZZ19int4_gemv_kernel_v2PfPKfPKhPK6__halfiiiE9s_partial[128];
	ld.param.u64 	%rd9, [_Z19int4_gemv_kernel_v2PfPKfPKhPK6__halfiii_param_0];
	ld.param.u64 	%rd12, [_Z19int4_gemv_kernel_v2PfPKfPKhPK6__halfiii_param_1];
	ld.param.u64 	%rd10, [_Z19int4_gemv_kernel_v2PfPKfPKhPK6__halfiii_param_2];
	ld.param.u64 	%rd11, [_Z19int4_gemv_kernel_v2PfPKfPKhPK6__halfiii_param_3];
	ld.param.u32 	%r66, [_Z19int4_gemv_kernel_v2PfPKfPKhPK6__halfiii_param_4];
	ld.param.u32 	%r64, [_Z19int4_gemv_kernel_v2PfPKfPKhPK6__halfiii_param_5];
	ld.param.u32 	%r65, [_Z19int4_gemv_kernel_v2PfPKfPKhPK6__halfiii_param_6];
	cvta.to.global.u64 	%rd1, %rd12;
	mov.u32 	%r1, %ctaid.x;
	setp.ge.s32 	%p1, %r1, %r66;
	@%p1 bra 	$L__BB2_24;
	shr.s32 	%r67, %r64, 31;
	shr.u32 	%r68, %r67, 30;
	add.s32 	%r69, %r64, %r68;
	shr.s32 	%r2, %r69, 2;
	mov.u32 	%r3, %tid.x;
	setp.ge.s32 	%p2, %r3, %r2;
	@%p2 bra 	$L__BB2_8;
	mov.u32 	%r4, %ntid.x;
	add.s32 	%r70, %r3, %r4;
	max.u32 	%r71, %r2, %r70;
	setp.lt.u32 	%p3, %r70, %r2;
	selp.u32 	%r72, 1, 0, %p3;
	add.s32 	%r73, %r70, %r72;
	sub.s32 	%r74, %r71, %r73;
	div.u32 	%r75, %r74, %r4;
	add.s32 	%r5, %r75, %r72;
	and.b32  	%r76, %r5, 3;
	setp.eq.s32 	%p4, %r76, 3;
	mov.u32 	%r199, %r3;
	@%p4 bra 	$L__BB2_5;
	add.s32 	%r77, %r5, 1;
	and.b32  	%r78, %r77, 3;
	mul.wide.u32 	%rd13, %r3, 16;
	add.s64 	%rd59, %rd1, %rd13;
	mul.wide.u32 	%rd3, %r4, 16;
	shl.b32 	%r79, %r3, 4;
	mov.u32 	%r80, smem;
	add.s32 	%r193, %r80, %r79;
	shl.b32 	%r7, %r4, 4;
	neg.s32 	%r192, %r78;
	mad.lo.s32 	%r199, %r4, %r78, %r3;
$L__BB2_4:
	.pragma "nounroll";
	ld.global.nc.v4.f32 	{%f14, %f15, %f16, %f17}, [%rd59];
	st.shared.v4.f32 	[%r193], {%f14, %f15, %f16, %f17};
	add.s64 	%rd59, %rd59, %rd3;
	add.s32 	%r193, %r193, %r7;
	add.s32 	%r192, %r192, 1;
	setp.ne.s32 	%p5, %r192, 0;
	@%p5 bra 	$L__BB2_4;
$L__BB2_5:
	setp.lt.u32 	%p6, %r5, 3;
	@%p6 bra 	$L__BB2_8;
	shl.b32 	%r81, %r4, 1;
	add.s32 	%r198, %r199, %r81;
	shl.b32 	%r16, %r4, 2;
	mad.lo.s32 	%r197, %r4, 3, %r199;
	add.s32 	%r196, %r4, %r199;
	shl.b32 	%r19, %r4, 4;
	shl.b32 	%r82, %r199, 4;
	mov.u32 	%r83, smem;
	add.s32 	%r195, %r83, %r82;
	shl.b32 	%r21, %r4, 6;
	shl.b32 	%r22, %r4, 5;
	mul.lo.s32 	%r23, %r4, 48;
$L__BB2_7:
	mul.wide.u32 	%rd14, %r199, 16;
	add.s64 	%rd15, %rd1, %rd14;
	ld.global.nc.v4.f32 	{%f18, %f19, %f20, %f21}, [%rd15];
	st.shared.v4.f32 	[%r195], {%f18, %f19, %f20, %f21};
	add.s32 	%r84, %r199, %r4;
	add.s32 	%r85, %r195, %r19;
	mul.wide.u32 	%rd16, %r196, 16;
	add.s64 	%rd17, %rd1, %rd16;
	ld.global.nc.v4.f32 	{%f22, %f23, %f24, %f25}, [%rd17];
	st.shared.v4.f32 	[%r85], {%f22, %f23, %f24, %f25};
	add.s32 	%r86, %r84, %r4;
	add.s32 	%r87, %r195, %r22;
	mul.wide.u32 	%rd18, %r198, 16;
	add.s64 	%rd19, %rd1, %rd18;
	ld.global.nc.v4.f32 	{%f26, %f27, %f28, %f29}, [%rd19];
	st.shared.v4.f32 	[%r87], {%f26, %f27, %f28, %f29};
	add.s32 	%r88, %r86, %r4;
	add.s32 	%r89, %r195, %r23;
	mul.wide.u32 	%rd20, %r197, 16;
	add.s64 	%rd21, %rd1, %rd20;
	ld.global.nc.v4.f32 	{%f30, %f31, %f32, %f33}, [%rd21];
	st.shared.v4.f32 	[%r89], {%f30, %f31, %f32, %f33};
	add.s32 	%r199, %r88, %r4;
	add.s32 	%r198, %r198, %r16;
	add.s32 	%r197, %r197, %r16;
	add.s32 	%r196, %r196, %r16;
	add.s32 	%r195, %r195, %r21;
	setp.lt.s32 	%p7, %r199, %r2;
	@%p7 bra 	$L__BB2_7;
$L__BB2_8:
	setp.ge.s32 	%p8, %r3, %r2;
	bar.sync 	0;
	cvt.u64.u32 	%rd6, %r1;
	shr.u32 	%r90, %r64, 31;
	add.s32 	%r91, %r64, %r90;
	shr.s32 	%r92, %r91, 1;
	cvt.s64.s32 	%rd22, %r92;
	cvta.to.global.u64 	%rd23, %rd10;
	mad.lo.s64 	%rd7, %rd22, %rd6, %rd23;
	cvt.s64.s32 	%rd24, %r65;
	mul.lo.s64 	%rd25, %rd24, %rd6;
	cvta.to.global.u64 	%rd26, %rd11;
	shl.b64 	%rd27, %rd25, 1;
	add.s64 	%rd8, %rd26, %rd27;
	mov.f32 	%f121, 0f00000000;
	@%p8 bra 	$L__BB2_14;
	mov.u32 	%r34, %ntid.x;
	add.s32 	%r35, %r3, %r34;
	max.u32 	%r93, %r2, %r35;
	setp.lt.u32 	%p9, %r35, %r2;
	selp.u32 	%r94, 1, 0, %p9;
	add.s32 	%r95, %r35, %r94;
	sub.s32 	%r96, %r93, %r95;
	div.u32 	%r97, %r96, %r34;
	add.s32 	%r36, %r97, %r94;
	and.b32  	%r98, %r36, 1;
	setp.eq.b32 	%p10, %r98, 1;
	mov.f32 	%f121, 0f00000000;
	mov.u32 	%r207, %r3;
	@%p10 bra 	$L__BB2_11;
	shl.b32 	%r99, %r3, 1;
	cvt.u64.u32 	%rd28, %r99;
	add.s64 	%rd29, %rd7, %rd28;
	ld.global.nc.u8 	%rs5, [%rd29];
	cvt.u16.u8 	%rs6, %rs5;
	ld.global.nc.u8 	%rs7, [%rd29+1];
	cvt.u16.u8 	%rs8, %rs7;
	and.b16  	%rs9, %rs6, 15;
	cvt.u32.u16 	%r100, %rs9;
	shr.u16 	%rs10, %rs6, 4;
	cvt.u32.u16 	%r101, %rs10;
	and.b16  	%rs11, %rs8, 15;
	cvt.u32.u16 	%r102, %rs11;
	shr.u16 	%rs12, %rs8, 4;
	cvt.u32.u16 	%r103, %rs12;
	shr.u32 	%r104, %r3, 5;
	mul.wide.u32 	%rd30, %r104, 2;
	add.s64 	%rd31, %rd8, %rd30;
	ld.global.nc.u16 	%rs1, [%rd31];
	// begin inline asm
	{  cvt.f32.f16 %f37, %rs1;}

	// end inline asm
	// begin inline asm
	{  cvt.f32.f16 %f38, %rs1;}

	// end inline asm
	// begin inline asm
	{  cvt.f32.f16 %f39, %rs1;}

	// end inline asm
	// begin inline asm
	{  cvt.f32.f16 %f40, %rs1;}

	// end inline asm
	add.s32 	%r105, %r100, -8;
	cvt.rn.f32.s32 	%f41, %r105;
	mul.f32 	%f42, %f37, %f41;
	add.s32 	%r106, %r101, -8;
	cvt.rn.f32.s32 	%f43, %r106;
	mul.f32 	%f44, %f38, %f43;
	add.s32 	%r107, %r102, -8;
	cvt.rn.f32.s32 	%f45, %r107;
	mul.f32 	%f46, %f39, %f45;
	add.s32 	%r108, %r103, -8;
	cvt.rn.f32.s32 	%f47, %r108;
	mul.f32 	%f48, %f40, %f47;
	shl.b32 	%r109, %r3, 4;
	mov.u32 	%r110, smem;
	add.s32 	%r111, %r110, %r109;
	ld.shared.v4.f32 	{%f49, %f50, %f51, %f52}, [%r111];
	fma.rn.f32 	%f53, %f42, %f49, 0f00000000;
	fma.rn.f32 	%f54, %f44, %f50, %f53;
	fma.rn.f32 	%f55, %f46, %f51, %f54;
	fma.rn.f32 	%f121, %f48, %f52, %f55;
	mov.u32 	%r207, %r35;
$L__BB2_11:
	setp.eq.s32 	%p11, %r36, 0;
	@%p11 bra 	$L__BB2_14;
	add.s32 	%r206, %r34, %r207;
	shl.b32 	%r205, %r206, 1;
	shl.b32 	%r40, %r34, 2;
	shl.b32 	%r204, %r207, 1;
	shl.b32 	%r112, %r207, 2;
	or.b32  	%r203, %r112, 1;
	shl.b32 	%r113, %r207, 4;
	mov.u32 	%r114, smem;
	add.s32 	%r202, %r114, %r113;
	add.s32 	%r201, %r40, %r112;
$L__BB2_13:
	cvt.u64.u32 	%rd32, %r204;
	add.s64 	%rd33, %rd7, %rd32;
	ld.global.nc.u8 	%rs21, [%rd33];
	cvt.u16.u8 	%rs22, %rs21;
	ld.global.nc.u8 	%rs23, [%rd33+1];
	cvt.u16.u8 	%rs24, %rs23;
	and.b16  	%rs25, %rs22, 15;
	cvt.u32.u16 	%r115, %rs25;
	shr.u16 	%rs26, %rs22, 4;
	cvt.u32.u16 	%r116, %rs26;
	and.b16  	%rs27, %rs24, 15;
	cvt.u32.u16 	%r117, %rs27;
	shr.u16 	%rs28, %rs24, 4;
	cvt.u32.u16 	%r118, %rs28;
	shr.u32 	%r119, %r207, 5;
	add.s32 	%r120, %r203, 2;
	shr.u32 	%r121, %r203, 7;
	add.s32 	%r122, %r203, 1;
	shr.u32 	%r123, %r122, 7;
	shr.u32 	%r124, %r120, 7;
	mul.wide.u32 	%rd34, %r119, 2;
	add.s64 	%rd35, %rd8, %rd34;
	ld.global.nc.u16 	%rs13, [%rd35];
	// begin inline asm
	{  cvt.f32.f16 %f56, %rs13;}

	// end inline asm
	mul.wide.u32 	%rd36, %r121, 2;
	add.s64 	%rd37, %rd8, %rd36;
	ld.global.nc.u16 	%rs14, [%rd37];
	// begin inline asm
	{  cvt.f32.f16 %f57, %rs14;}

	// end inline asm
	mul.wide.u32 	%rd38, %r123, 2;
	add.s64 	%rd39, %rd8, %rd38;
	ld.global.nc.u16 	%rs15, [%rd39];
	// begin inline asm
	{  cvt.f32.f16 %f58, %rs15;}

	// end inline asm
	mul.wide.u32 	%rd40, %r124, 2;
	add.s64 	%rd41, %rd8, %rd40;
	ld.global.nc.u16 	%rs16, [%rd41];
	// begin inline asm
	{  cvt.f32.f16 %f59, %rs16;}

	// end inline asm
	add.s32 	%r125, %r115, -8;
	cvt.rn.f32.s32 	%f64, %r125;
	mul.f32 	%f65, %f56, %f64;
	add.s32 	%r126, %r116, -8;
	cvt.rn.f32.s32 	%f66, %r126;
	mul.f32 	%f67, %f57, %f66;
	add.s32 	%r127, %r117, -8;
	cvt.rn.f32.s32 	%f68, %r127;
	mul.f32 	%f69, %f58, %f68;
	add.s32 	%r128, %r118, -8;
	cvt.rn.f32.s32 	%f70, %r128;
	mul.f32 	%f71, %f59, %f70;
	ld.shared.v4.f32 	{%f72, %f73, %f74, %f75}, [%r202];
	fma.rn.f32 	%f76, %f65, %f72, %f121;
	fma.rn.f32 	%f77, %f67, %f73, %f76;
	fma.rn.f32 	%f78, %f69, %f74, %f77;
	fma.rn.f32 	%f79, %f71, %f75, %f78;
	add.s32 	%r129, %r207, %r34;
	cvt.u64.u32 	%rd42, %r205;
	add.s64 	%rd43, %rd7, %rd42;
	ld.global.nc.u8 	%rs29, [%rd43];
	cvt.u16.u8 	%rs30, %rs29;
	ld.global.nc.u8 	%rs31, [%rd43+1];
	cvt.u16.u8 	%rs32, %rs31;
	and.b16  	%rs33, %rs30, 15;
	cvt.u32.u16 	%r130, %rs33;
	shr.u16 	%rs34, %rs30, 4;
	cvt.u32.u16 	%r131, %rs34;
	and.b16  	%rs35, %rs32, 15;
	cvt.u32.u16 	%r132, %rs35;
	shr.u16 	%rs36, %rs32, 4;
	cvt.u32.u16 	%r133, %rs36;
	shr.u32 	%r134, %r206, 5;
	add.s32 	%r135, %r201, 1;
	shr.u32 	%r136, %r135, 7;
	add.s32 	%r137, %r201, 2;
	shr.u32 	%r138, %r137, 7;
	add.s32 	%r139, %r201, 3;
	shr.u32 	%r140, %r139, 7;
	mul.wide.u32 	%rd44, %r134, 2;
	add.s64 	%rd45, %rd8, %rd44;
	ld.global.nc.u16 	%rs17, [%rd45];
	// begin inline asm
	{  cvt.f32.f16 %f60, %rs17;}

	// end inline asm
	mul.wide.u32 	%rd46, %r136, 2;
	add.s64 	%rd47, %rd8, %rd46;
	ld.global.nc.u16 	%rs18, [%rd47];
	// begin inline asm
	{  cvt.f32.f16 %f61, %rs18;}

	// end inline asm
	mul.wide.u32 	%rd48, %r138, 2;
	add.s64 	%rd49, %rd8, %rd48;
	ld.global.nc.u16 	%rs19, [%rd49];
	// begin inline asm
	{  cvt.f32.f16 %f62, %rs19;}

	// end inline asm
	mul.wide.u32 	%rd50, %r140, 2;
	add.s64 	%rd51, %rd8, %rd50;
	ld.global.nc.u16 	%rs20, [%rd51];
	// begin inline asm
	{  cvt.f32.f16 %f63, %rs20;}

	// end inline asm
	add.s32 	%r141, %r130, -8;
	cvt.rn.f32.s32 	%f80, %r141;
	mul.f32 	%f81, %f60, %f80;
	add.s32 	%r142, %r131, -8;
	cvt.rn.f32.s32 	%f82, %r142;
	mul.f32 	%f83, %f61, %f82;
	add.s32 	%r143, %r132, -8;
	cvt.rn.f32.s32 	%f84, %r143;
	mul.f32 	%f85, %f62, %f84;
	add.s32 	%r144, %r133, -8;
	cvt.rn.f32.s32 	%f86, %r144;
	mul.f32 	%f87, %f63, %f86;
	shl.b32 	%r145, %r34, 4;
	add.s32 	%r146, %r202, %r145;
	ld.shared.v4.f32 	{%f88, %f89, %f90, %f91}, [%r146];
	fma.rn.f32 	%f92, %f81, %f88, %f79;
	fma.rn.f32 	%f93, %f83, %f89, %f92;
	fma.rn.f32 	%f94, %f85, %f90, %f93;
	fma.rn.f32 	%f121, %f87, %f91, %f94;
	add.s32 	%r207, %r129, %r34;
	shl.b32 	%r147, %r34, 1;
	add.s32 	%r206, %r206, %r147;
	add.s32 	%r205, %r205, %r40;
	add.s32 	%r204, %r204, %r40;
	shl.b32 	%r148, %r34, 3;
	add.s32 	%r203, %r203, %r148;
	shl.b32 	%r149, %r34, 5;
	add.s32 	%r202, %r202, %r149;
	add.s32 	%r201, %r201, %r148;
	setp.lt.s32 	%p12, %r207, %r2;
	@%p12 bra 	$L__BB2_13;
$L__BB2_14:
	shl.b32 	%r150, %r2, 2;
	add.s32 	%r208, %r150, %r3;
	setp.ge.s32 	%p13, %r208, %r64;
	@%p13 bra 	$L__BB2_17;
	mov.u32 	%r60, %ntid.x;
	mov.u32 	%r162, smem;
$L__BB2_16:
	shr.s32 	%r151, %r208, 31;
	shr.u32 	%r152, %r151, 25;
	add.s32 	%r153, %r208, %r152;
	shr.s32 	%r154, %r153, 7;
	mul.wide.s32 	%rd52, %r154, 2;
	add.s64 	%rd53, %rd8, %rd52;
	ld.global.nc.u16 	%rs37, [%rd53];
	// begin inline asm
	{  cvt.f32.f16 %f95, %rs37;}

	// end inline asm
	shr.u32 	%r155, %r208, 31;
	add.s32 	%r156, %r208, %r155;
	shr.s32 	%r157, %r156, 1;
	cvt.s64.s32 	%rd54, %r157;
	add.s64 	%rd55, %rd7, %rd54;
	ld.global.nc.u8 	%rs38, [%rd55];
	cvt.u16.u8 	%rs39, %rs38;
	and.b32  	%r158, %r208, 1;
	setp.eq.b32 	%p14, %r158, 1;
	and.b16  	%rs40, %rs39, 15;
	shr.u16 	%rs41, %rs39, 4;
	selp.b16 	%rs42, %rs41, %rs40, %p14;
	cvt.u32.u16 	%r159, %rs42;
	add.s32 	%r160, %r159, -8;
	cvt.rn.f32.s32 	%f96, %r160;
	mul.f32 	%f97, %f95, %f96;
	shl.b32 	%r161, %r208, 2;
	add.s32 	%r163, %r162, %r161;
	ld.shared.f32 	%f98, [%r163];
	fma.rn.f32 	%f121, %f98, %f97, %f121;
	add.s32 	%r208, %r208, %r60;
	setp.lt.s32 	%p15, %r208, %r64;
	@%p15 bra 	$L__BB2_16;
$L__BB2_17:
	mov.b32 	%r164, %f121;
	shfl.sync.down.b32	%r165|%p16, %r164, 16, 31, -1;
	mov.b32 	%f99, %r165;
	add.f32 	%f100, %f121, %f99;
	mov.b32 	%r166, %f100;
	shfl.sync.down.b32	%r167|%p17, %r166, 8, 31, -1;
	mov.b32 	%f101, %r167;
	add.f32 	%f102, %f100, %f101;
	mov.b32 	%r168, %f102;
	shfl.sync.down.b32	%r169|%p18, %r168, 4, 31, -1;
	mov.b32 	%f103, %r169;
	add.f32 	%f104, %f102, %f103;
	mov.b32 	%r170, %f104;
	shfl.sync.down.b32	%r171|%p19, %r170, 2, 31, -1;
	mov.b32 	%f105, %r171;
	add.f32 	%f106, %f104, %f105;
	mov.b32 	%r172, %f106;
	shfl.sync.down.b32	%r173|%p20, %r172, 1, 31, -1;
	mov.b32 	%f107, %r173;
	add.f32 	%f10, %f106, %f107;
	and.b32  	%r63, %r3, 31;
	setp.ne.s32 	%p21, %r63, 0;
	@%p21 bra 	$L__BB2_19;
	shr.u32 	%r174, %r3, 3;
	mov.u32 	%r175, _ZZ19int4_gemv_kernel_v2PfPKfPKhPK6__halfiiiE9s_partial;
	add.s32 	%r176, %r175, %r174;
	st.shared.f32 	[%r176], %f10;
$L__BB2_19:
	bar.sync 	0;
	setp.gt.u32 	%p22, %r3, 31;
	@%p22 bra 	$L__BB2_24;
	mov.u32 	%r177, %ntid.x;
	shr.u32 	%r178, %r177, 5;
	setp.ge.u32 	%p23, %r63, %r178;
	mov.f32 	%f124, 0f00000000;
	@%p23 bra 	$L__BB2_22;
	shl.b32 	%r179, %r63, 2;
	mov.u32 	%r180, _ZZ19int4_gemv_kernel_v2PfPKfPKhPK6__halfiiiE9s_partial;
	add.s32 	%r181, %r180, %r179;
	ld.shared.f32 	%f124, [%r181];
$L__BB2_22:
	setp.ne.s32 	%p24, %r63, 0;
	mov.b32 	%r182, %f124;
	shfl.sync.down.b32	%r183|%p25, %r182, 16, 31, -1;
	mov.b32 	%f109, %r183;
	add.f32 	%f110, %f124, %f109;
	mov.b32 	%r184, %f110;
	shfl.sync.down.b32	%r185|%p26, %r184, 8, 31, -1;
	mov.b32 	%f111, %r185;
	add.f32 	%f112, %f110, %f111;
	mov.b32 	%r186, %f112;
	shfl.sync.down.b32	%r187|%p27, %r186, 4, 31, -1;
	mov.b32 	%f113, %r187;
	add.f32 	%f114, %f112, %f113;
	mov.b32 	%r188, %f114;
	shfl.sync.down.b32	%r189|%p28, %r188, 2, 31, -1;
	mov.b32 	%f115, %r189;
	add.f32 	%f116, %f114, %f115;
	mov.b32 	%r190, %f116;
	shfl.sync.down.b32	%r191|%p29, %r190, 1, 31, -1;
	mov.b32 	%f117, %r191;
	add.f32 	%f13, %f116, %f117;
	@%p24 bra 	$L__BB2_24;
	cvta.to.global.u64 	%rd56, %rd9;
	shl.b64 	%rd57, %rd6, 2;
	add.s64 	%rd58, %rd56, %rd57;
	st.global.f32 	[%rd58], %f13;
$L__BB2_24:
	ret;

}
	// .globl	_Z25int4_gemv_multirow_kernelPfPKfPKhPK6__halfiii
.visible .entry _Z25int4_gemv_multirow_kernelPfPKfPKhPK6__halfiii(
	.param .u64 .ptr .align 1 _Z25int4_gemv_multirow_kernelPfPKfPKhPK6__halfiii_param_0,
	.param .u64 .ptr .align 1 _Z25int4_gemv_multirow_kernelPfPKfPKhPK6__halfiii_param_1,
	.param .u64 .ptr .align 1 _Z25int4_gemv_multirow_kernelPfPKfPKhPK6__halfiii_param_2,
	.param .u64 .ptr .align 1 _Z25int4_gemv_multirow_kernelPfPKfPKhPK6__halfiii_param_3,
	.param .u32 _Z25int4_gemv_multirow_kernelPfPKfPKhPK6__halfiii_param_4,
	.param .u32 _Z25int4_gemv_multirow_kernelPfPKfPKhPK6__halfiii_param_5,
	.param .u32 _Z25int4_gemv_multirow_kernelPfPKfPKhPK6__halfiii_param_6
)
{
	.reg .pred 	%p<13>;
	.reg .b16 	%rs<2>;
	.reg .b32 	%r<74>;
	.reg .b32 	%f<51>;
	.reg .b64 	%rd<30>;

	ld.param.u64 	%rd8, [_Z25int4_gemv_multirow_kernelPfPKfPKhPK6__halfiii_param_0];
	ld.param.u64 	%rd9, [_Z25int4_gemv_multirow_kernelPfPKfPKhPK6__halfiii_param_1];
	ld.param.u64 	%rd10, [_Z25int4_gemv_multirow_kernelPfPKfPKhPK6__halfiii_param_2];
	ld.param.u64 	%rd11, [_Z25int4_gemv_multirow_kernelPfPKfPKhPK6__halfiii_param_3];
	ld.param.u32 	%r16, [_Z25int4_gemv_multirow_kernelPfPKfPKhPK6__halfiii_param_4];
	ld.param.u32 	%r17, [_Z25int4_gemv_multirow_kernelPfPKfPKhPK6__halfiii_param_5];
	ld.param.u32 	%r18, [_Z25int4_gemv_multirow_kernelPfPKfPKhPK6__halfiii_param_6];
	mov.u32 	%r19, %ctaid.x;
	shl.b32 	%r20, %r19, 3;
	mov.u32 	%r1, %tid.x;
	shr.u32 	%r21, %r1, 5;
	and.b32  	%r2, %r1, 31;
	add.s32 	%r3, %r20, %r21;
	setp.ge.s32 	%p1, %r1, %r17;
	@%p1 bra 	$L__BB3_3;
	mov.u32 	%r4, %ntid.x;
	cvta.to.global.u64 	%rd1, %rd9;
	mov.u32 	%r70, %r1;
$L__BB3_2:
	mul.wide.s32 	%rd12, %r70, 4;
	add.s64 	%rd13, %rd1, %rd12;
	ld.global.nc.f32 	%f5, [%rd13];
	shl.b32 	%r22, %r70, 2;
	mov.u32 	%r23, smem;
	add.s32 	%r24, %r23, %r22;
	st.shared.f32 	[%r24], %f5;
	add.s32 	%r70, %r70, %r4;
	setp.lt.s32 	%p2, %r70, %r17;
	@%p2 bra 	$L__BB3_2;
$L__BB3_3:
	bar.sync 	0;
	setp.ge.s32 	%p3, %r3, %r16;
	@%p3 bra 	$L__BB3_10;
	setp.lt.s32 	%p4, %r17, 8;
	mov.f32 	%f50, 0f00000000;
	@%p4 bra 	$L__BB3_8;
	shr.u32 	%r25, %r17, 3;
	add.s32 	%r26, %r25, 31;
	shr.u32 	%r27, %r26, 5;
	sub.s32 	%r28, %r26, %r2;
	shr.u32 	%r29, %r28, 5;
	neg.s32 	%r73, %r29;
	neg.s32 	%r72, %r27;
	shl.b32 	%r30, %r2, 5;
	mov.u32 	%r31, smem;
	add.s32 	%r32, %r30, %r31;
	add.s32 	%r71, %r32, 16;
	cvt.u64.u32 	%rd14, %r1;
	and.b64  	%rd15, %rd14, 31;
	mul.wide.u32 	%rd16, %r2, 4;
	shr.u32 	%r34, %r17, 31;
	add.s32 	%r35, %r17, %r34;
	shr.s32 	%r36, %r35, 1;
	mul.wide.s32 	%rd17, %r36, %r3;
	add.s64 	%rd18, %rd17, %rd16;
	cvta.to.global.u64 	%rd19, %rd10;
	add.s64 	%rd29, %rd19, %rd18;
	shr.u64 	%rd20, %rd15, 4;
	mul.wide.s32 	%rd21, %r18, %r3;
	add.s64 	%rd22, %rd20, %rd21;
	shl.b64 	%rd23, %rd22, 1;
	cvta.to.global.u64 	%rd24, %rd11;
	add.s64 	%rd28, %rd24, %rd23;
	mov.f32 	%f50, 0f00000000;
$L__BB3_6:
	setp.eq.s32 	%p5, %r73, 0;
	@%p5 bra 	$L__BB3_8;
	ld.global.nc.u32 	%r37, [%rd29];
	ld.global.nc.u16 	%rs1, [%rd28];
	// begin inline asm
	{  cvt.f32.f16 %f8, %rs1;}

	// end inline asm
	and.b32  	%r38, %r37, 15;
	add.s32 	%r39, %r38, -8;
	shr.u32 	%r40, %r37, 4;
	and.b32  	%r41, %r40, 15;
	add.s32 	%r42, %r41, -8;
	shr.u32 	%r43, %r37, 8;
	and.b32  	%r44, %r43, 15;
	add.s32 	%r45, %r44, -8;
	shr.u32 	%r46, %r37, 12;
	and.b32  	%r47, %r46, 15;
	add.s32 	%r48, %r47, -8;
	shr.u32 	%r49, %r37, 16;
	and.b32  	%r50, %r49, 15;
	add.s32 	%r51, %r50, -8;
	shr.u32 	%r52, %r37, 20;
	and.b32  	%r53, %r52, 15;
	add.s32 	%r54, %r53, -8;
	shr.u32 	%r55, %r37, 24;
	and.b32  	%r56, %r55, 15;
	add.s32 	%r57, %r56, -8;
	shr.u32 	%r58, %r37, 28;
	add.s32 	%r59, %r58, -8;
	ld.shared.v4.f32 	{%f9, %f10, %f11, %f12}, [%r71+-16];
	cvt.rn.f32.s32 	%f13, %r39;
	mul.f32 	%f14, %f9, %f13;
	fma.rn.f32 	%f15, %f8, %f14, %f50;
	cvt.rn.f32.s32 	%f16, %r42;
	mul.f32 	%f17, %f10, %f16;
	fma.rn.f32 	%f18, %f8, %f17, %f15;
	cvt.rn.f32.s32 	%f19, %r45;
	mul.f32 	%f20, %f11, %f19;
	fma.rn.f32 	%f21, %f8, %f20, %f18;
	cvt.rn.f32.s32 	%f22, %r48;
	mul.f32 	%f23, %f12, %f22;
	fma.rn.f32 	%f24, %f8, %f23, %f21;
	ld.shared.v4.f32 	{%f25, %f26, %f27, %f28}, [%r71];
	cvt.rn.f32.s32 	%f29, %r51;
	mul.f32 	%f30, %f25, %f29;
	fma.rn.f32 	%f31, %f8, %f30, %f24;
	cvt.rn.f32.s32 	%f32, %r54;
	mul.f32 	%f33, %f26, %f32;
	fma.rn.f32 	%f34, %f8, %f33, %f31;
	cvt.rn.f32.s32 	%f35, %r57;
	mul.f32 	%f36, %f27, %f35;
	fma.rn.f32 	%f37, %f8, %f36, %f34;
	cvt.rn.f32.s32 	%f38, %r59;
	mul.f32 	%f39, %f28, %f38;
	fma.rn.f32 	%f50, %f8, %f39, %f37;
	add.s32 	%r73, %r73, 1;
	add.s32 	%r72, %r72, 1;
	setp.ne.s32 	%p6, %r72, 0;
	add.s32 	%r71, %r71, 1024;
	add.s64 	%rd29, %rd29, 128;
	add.s64 	%rd28, %rd28, 4;
	@%p6 bra 	$L__BB3_6;
$L__BB3_8:
	mov.b32 	%r60, %f50;
	shfl.sync.down.b32	%r61|%p7, %r60, 16, 31, -1;
	mov.b32 	%f40, %r61;
	add.f32 	%f41, %f50, %f40;
	mov.b32 	%r62, %f41;
	shfl.sync.down.b32	%r63|%p8, %r62, 8, 31, -1;
	mov.b32 	%f42, %r63;
	add.f32 	%f43, %f41, %f42;
	mov.b32 	%r64, %f43;
	shfl.sync.down.b32	%r65|%p9, %r64, 4, 31, -1;
	mov.b32 	%f44, %r65;
	add.f32 	%f45, %f43, %f44;
	mov.b32 	%r66, %f45;
	shfl.sync.down.b32	%r67|%p10, %r66, 2, 31, -1;
	mov.b32 	%f46, %r67;
	add.f32 	%f47, %f45, %f46;
	mov.b32 	%r68, %f47;
	shfl.sync.down.b32	%r69|%p11, %r68, 1, 31, -1;
	mov.b32 	%f48, %r69;
	add.f32 	%f4, %f47, %f48;
	setp.ne.s32 	%p12, %r2, 0;
	@%p12 bra 	$L__BB3_10;
	cvta.to.global.u64 	%rd25, %rd8;
	mul.wide.s32 	%rd26, %r3, 4;
	add.s64 	%rd27, %rd25, %rd26;
	st.global.f32 	[%rd27], %f4;
$L__BB3_10:
	ret;

}
	// .globl	_Z19int4_gemv_kernel_v4PfPKfPKhPK6__halfiii
.visible .entry _Z19int4_gemv_kernel_v4PfPKfPKhPK6__halfiii(
	.param .u64 .ptr .align 1 _Z19int4_gemv_kernel_v4PfPKfPKhPK6__halfiii_param_0,
	.param .u64 .ptr .align 1 _Z19int4_gemv_kernel_v4PfPKfPKhPK6__halfiii_param_1,
	.param .u64 .ptr .align 1 _Z19int4_gemv_kernel_v4PfPKfPKhPK6__halfiii_param_2,
	.param .u64 .ptr .align 1 _Z19int4_gemv_kernel_v4PfPKfPKhPK6__halfiii_param_3,
	.param .u32 _Z19int4_gemv_kernel_v4PfPKfPKhPK6__halfiii_param_4,
	.param .u32 _Z19int4_gemv_kernel_v4PfPKfPKhPK6__halfiii_param_5,
	.param .u32 _Z19int4_gemv_kernel_v4PfPKfPKhPK6__halfiii_param_6
)
{
	.reg .pred 	%p<30>;
	.reg .b16 	%rs<4>;
	.reg .b32 	%r<242>;
	.reg .b32 	%f<156>;
	.reg .b64 	%rd<49>;
	// demoted variable
	.shared .align 4 .b8 _ZZ19int4_gemv_kernel_v4PfPKfPKhPK6__halfiiiE9s_partial[128];
	ld.param.u64 	%rd12, [_Z19int4_gemv_kernel_v4PfPKfPKhPK6__halfiii_param_1];
	ld.param.u64 	%rd11, [_Z19int4_gemv_kernel_v4PfPKfPKhPK6__halfiii_param_2];
	ld.param.u64 	%rd13, [_Z19int4_gemv_kernel_v4PfPKfPKhPK6__halfiii_param_3];
	ld.param.u32 	%r72, [_Z19int4_gemv_kernel_v4PfPKfPKhPK6__halfiii_param_4];
	ld.param.u32 	%r70, [_Z19int4_gemv_kernel_v4PfPKfPKhPK6__halfiii_param_5];
	ld.param.u32 	%r71, [_Z19int4_gemv_kernel_v4PfPKfPKhPK6__halfiii_param_6];
	cvta.to.global.u64 	%rd1, %rd12;
	cvta.to.global.u64 	%rd2, %rd13;
	mov.u32 	%r1, %ctaid.x;
	setp.ge.s32 	%p1, %r1, %r72;
	@%p1 bra 	$L__BB4_27;
	shr.s32 	%r73, %r70, 31;
	shr.u32 	%r74, %r73, 30;
	add.s32 	%r75, %r70, %r74;
	shr.s32 	%r2, %r75, 2;
	mov.u32 	%r3, %tid.x;
	setp.ge.s32 	%p2, %r3, %r2;
	@%p2 bra 	$L__BB4_8;
	mov.u32 	%r4, %ntid.x;
	add.s32 	%r76, %r3, %r4;
	max.u32 	%r77, %r2, %r76;
	setp.lt.u32 	%p3, %r76, %r2;
	selp.u32 	%r78, 1, 0, %p3;
	add.s32 	%r79, %r76, %r78;
	sub.s32 	%r80, %r77, %r79;
	div.u32 	%r81, %r80, %r4;
	add.s32 	%r5, %r81, %r78;
	and.b32  	%r82, %r5, 3;
	setp.eq.s32 	%p4, %r82, 3;
	mov.u32 	%r227, %r3;
	@%p4 bra 	$L__BB4_5;
	add.s32 	%r83, %r5, 1;
	and.b32  	%r84, %r83, 3;
	mul.wide.u32 	%rd14, %r3, 16;
	add.s64 	%rd48, %rd1, %rd14;
	mul.wide.u32 	%rd4, %r4, 16;
	shl.b32 	%r85, %r3, 4;
	mov.u32 	%r86, smem;
	add.s32 	%r221, %r86, %r85;
	shl.b32 	%r7, %r4, 4;
	neg.s32 	%r220, %r84;
	mad.lo.s32 	%r227, %r4, %r84, %r3;
$L__BB4_4:
	.pragma "nounroll";
	ld.global.nc.v4.f32 	{%f12, %f13, %f14, %f15}, [%rd48];
	st.shared.v4.f32 	[%r221], {%f12, %f13, %f14, %f15};
	add.s64 	%rd48, %rd48, %rd4;
	add.s32 	%r221, %r221, %r7;
	add.s32 	%r220, %r220, 1;
	setp.ne.s32 	%p5, %r220, 0;
	@%p5 bra 	$L__BB4_4;
$L__BB4_5:
	setp.lt.u32 	%p6, %r5, 3;
	@%p6 bra 	$L__BB4_8;
	shl.b32 	%r87, %r4, 1;
	add.s32 	%r226, %r227, %r87;
	shl.b32 	%r16, %r4, 2;
	mad.lo.s32 	%r225, %r4, 3, %r227;
	add.s32 	%r224, %r4, %r227;
	shl.b32 	%r19, %r4, 4;
	shl.b32 	%r88, %r227, 4;
	mov.u32 	%r89, smem;
	add.s32 	%r223, %r89, %r88;
	shl.b32 	%r21, %r4, 6;
	shl.b32 	%r22, %r4, 5;
	mul.lo.s32 	%r23, %r4, 48;
$L__BB4_7:
	mul.wide.u32 	%rd15, %r227, 16;
	add.s64 	%rd16, %rd1, %rd15;
	ld.global.nc.v4.f32 	{%f16, %f17, %f18, %f19}, [%rd16];
	st.shared.v4.f32 	[%r223], {%f16, %f17, %f18, %f19};
	add.s32 	%r90, %r227, %r4;
	add.s32 	%r91, %r223, %r19;
	mul.wide.u32 	%rd17, %r224, 16;
	add.s64 	%rd18, %rd1, %rd17;
	ld.global.nc.v4.f32 	{%f20, %f21, %f22, %f23}, [%rd18];
	st.shared.v4.f32 	[%r91], {%f20, %f21, %f22, %f23};
	add.s32 	%r92, %r90, %r4;
	add.s32 	%r93, %r223, %r22;
	mul.wide.u32 	%rd19, %r226, 16;
	add.s64 	%rd20, %rd1, %rd19;
	ld.global.nc.v4.f32 	{%f24, %f25, %f26, %f27}, [%rd20];
	st.shared.v4.f32 	[%r93], {%f24, %f25, %f26, %f27};
	add.s32 	%r94, %r92, %r4;
	add.s32 	%r95, %r223, %r23;
	mul.wide.u32 	%rd21, %r225, 16;
	add.s64 	%rd22, %rd1, %rd21;
	ld.global.nc.v4.f32 	{%f28, %f29, %f30, %f31}, [%rd22];
	st.shared.v4.f32 	[%r95], {%f28, %f29, %f30, %f31};
	add.s32 	%r227, %r94, %r4;
	add.s32 	%r226, %r226, %r16;
	add.s32 	%r225, %r225, %r16;
	add.s32 	%r224, %r224, %r16;
	add.s32 	%r223, %r223, %r21;
	setp.lt.s32 	%p7, %r227, %r2;
	@%p7 bra 	$L__BB4_7;
$L__BB4_8:
	bar.sync 	0;
	cvt.u64.u32 	%rd7, %r1;
	shr.u32 	%r97, %r70, 31;
	add.s32 	%r98, %r70, %r97;
	shr.s32 	%r99, %r98, 1;
	cvt.s64.s32 	%rd23, %r99;
	cvta.to.global.u64 	%rd24, %rd11;
	mad.lo.s64 	%rd8, %rd23, %rd7, %rd24;
	cvt.s64.s32 	%rd25, %r71;
	mul.lo.s64 	%rd9, %rd25, %rd7;
	shr.u32 	%r101, %r73, 29;
	add.s32 	%r102, %r70, %r101;
	shr.s32 	%r34, %r102, 3;
	setp.ge.s32 	%p8, %r3, %r34;
	mov.b32 	%r229, 0;
	@%p8 bra 	$L__BB4_10;
	shl.b32 	%r103, %r3, 2;
	cvt.u64.u32 	%rd26, %r103;
	add.s64 	%rd27, %rd8, %rd26;
	ld.global.nc.u32 	%r229, [%rd27];
$L__BB4_10:
	setp.ge.s32 	%p9, %r3, %r34;
	mov.f32 	%f153, 0f00000000;
	@%p9 bra 	$L__BB4_20;
	mov.u32 	%r37, %ntid.x;
	add.s32 	%r233, %r3, %r37;
	max.u32 	%r104, %r34, %r233;
	setp.lt.u32 	%p10, %r233, %r34;
	selp.u32 	%r105, 1, 0, %p10;
	add.s32 	%r106, %r233, %r105;
	sub.s32 	%r107, %r104, %r106;
	div.u32 	%r108, %r107, %r37;
	add.s32 	%r39, %r108, %r105;
	setp.eq.s32 	%p11, %r39, 0;
	mov.f32 	%f153, 0f00000000;
	mov.u32 	%r239, %r3;
	@%p11 bra 	$L__BB4_18;
	add.s32 	%r110, %r39, 1;
	shl.b32 	%r111, %r3, 5;
	mov.u32 	%r112, smem;
	add.s32 	%r236, %r112, %r111;
	shl.b32 	%r41, %r37, 1;
	add.s32 	%r235, %r3, %r41;
	shl.b32 	%r43, %r37, 3;
	shl.b32 	%r113, %r3, 2;
	add.s32 	%r234, %r43, %r113;
	shl.b32 	%r232, %r233, 2;
	and.b32  	%r114, %r110, -2;
	neg.s32 	%r231, %r114;
	mov.f32 	%f153, 0f00000000;
	mov.b32 	%r240, 0;
	mov.u32 	%r239, %r3;
$L__BB4_13:
	setp.ge.s32 	%p12, %r233, %r34;
	@%p12 bra 	$L__BB4_15;
	cvt.u64.u32 	%rd28, %r232;
	add.s64 	%rd29, %rd8, %rd28;
	ld.global.nc.u32 	%r240, [%rd29];
$L__BB4_15:
	shr.u32 	%r115, %r239, 4;
	cvt.u64.u32 	%rd30, %r115;
	add.s64 	%rd31, %rd9, %rd30;
	shl.b64 	%rd32, %rd31, 1;
	add.s64 	%rd33, %rd2, %rd32;
	ld.global.nc.u16 	%rs1, [%rd33];
	// begin inline asm
	{  cvt.f32.f16 %f36, %rs1;}

	// end inline asm
	ld.shared.v4.f32 	{%f37, %f38, %f39, %f40}, [%r236];
	and.b32  	%r116, %r229, 15;
	add.s32 	%r117, %r116, -8;
	cvt.rn.f32.u32 	%f41, %r117;
	mul.f32 	%f42, %f36, %f41;
	fma.rn.f32 	%f43, %f37, %f42, %f153;
	shr.u32 	%r118, %r229, 4;
	and.b32  	%r119, %r118, 15;
	add.s32 	%r120, %r119, -8;
	cvt.rn.f32.u32 	%f44, %r120;
	mul.f32 	%f45, %f36, %f44;
	fma.rn.f32 	%f46, %f38, %f45, %f43;
	shr.u32 	%r121, %r229, 8;
	and.b32  	%r122, %r121, 15;
	add.s32 	%r123, %r122, -8;
	cvt.rn.f32.u32 	%f47, %r123;
	mul.f32 	%f48, %f36, %f47;
	fma.rn.f32 	%f49, %f39, %f48, %f46;
	shr.u32 	%r124, %r229, 12;
	and.b32  	%r125, %r124, 15;
	add.s32 	%r126, %r125, -8;
	cvt.rn.f32.u32 	%f50, %r126;
	mul.f32 	%f51, %f36, %f50;
	fma.rn.f32 	%f52, %f40, %f51, %f49;
	ld.shared.v4.f32 	{%f53, %f54, %f55, %f56}, [%r236+16];
	shr.u32 	%r127, %r229, 16;
	and.b32  	%r128, %r127, 15;
	add.s32 	%r129, %r128, -8;
	cvt.rn.f32.u32 	%f57, %r129;
	mul.f32 	%f58, %f36, %f57;
	fma.rn.f32 	%f59, %f53, %f58, %f52;
	shr.u32 	%r130, %r229, 20;
	and.b32  	%r131, %r130, 15;
	add.s32 	%r132, %r131, -8;
	cvt.rn.f32.u32 	%f60, %r132;
	mul.f32 	%f61, %f36, %f60;
	fma.rn.f32 	%f62, %f54, %f61, %f59;
	shr.u32 	%r133, %r229, 24;
	and.b32  	%r134, %r133, 15;
	add.s32 	%r135, %r134, -8;
	cvt.rn.f32.u32 	%f63, %r135;
	mul.f32 	%f64, %f36, %f63;
	fma.rn.f32 	%f65, %f55, %f64, %f62;
	shr.u32 	%r136, %r229, 28;
	add.s32 	%r137, %r136, -8;
	cvt.rn.f32.u32 	%f66, %r137;
	mul.f32 	%f67, %f36, %f66;
	fma.rn.f32 	%f5, %f56, %f67, %f65;
	add.s32 	%r138, %r239, %r37;
	add.s32 	%r239, %r138, %r37;
	setp.ge.s32 	%p13, %r235, %r34;
	mov.u32 	%r229, %r240;
	@%p13 bra 	$L__BB4_17;
	cvt.u64.u32 	%rd34, %r234;
	add.s64 	%rd35, %rd8, %rd34;
	ld.global.nc.u32 	%r229, [%rd35];
$L__BB4_17:
	shr.u32 	%r139, %r233, 4;
	cvt.u64.u32 	%rd36, %r139;
	add.s64 	%rd37, %rd9, %rd36;
	shl.b64 	%rd38, %rd37, 1;
	add.s64 	%rd39, %rd2, %rd38;
	ld.global.nc.u16 	%rs2, [%rd39];
	// begin inline asm
	{  cvt.f32.f16 %f68, %rs2;}

	// end inline asm
	shl.b32 	%r140, %r37, 5;
	add.s32 	%r141, %r236, %r140;
	ld.shared.v4.f32 	{%f69, %f70, %f71, %f72}, [%r141];
	and.b32  	%r142, %r240, 15;
	add.s32 	%r143, %r142, -8;
	cvt.rn.f32.u32 	%f73, %r143;
	mul.f32 	%f74, %f68, %f73;
	fma.rn.f32 	%f75, %f69, %f74, %f5;
	shr.u32 	%r144, %r240, 4;
	and.b32  	%r145, %r144, 15;
	add.s32 	%r146, %r145, -8;
	cvt.rn.f32.u32 	%f76, %r146;
	mul.f32 	%f77, %f68, %f76;
	fma.rn.f32 	%f78, %f70, %f77, %f75;
	shr.u32 	%r147, %r240, 8;
	and.b32  	%r148, %r147, 15;
	add.s32 	%r149, %r148, -8;
	cvt.rn.f32.u32 	%f79, %r149;
	mul.f32 	%f80, %f68, %f79;
	fma.rn.f32 	%f81, %f71, %f80, %f78;
	shr.u32 	%r150, %r240, 12;
	and.b32  	%r151, %r150, 15;
	add.s32 	%r152, %r151, -8;
	cvt.rn.f32.u32 	%f82, %r152;
	mul.f32 	%f83, %f68, %f82;
	fma.rn.f32 	%f84, %f72, %f83, %f81;
	ld.shared.v4.f32 	{%f85, %f86, %f87, %f88}, [%r141+16];
	shr.u32 	%r153, %r240, 16;
	and.b32  	%r154, %r153, 15;
	add.s32 	%r155, %r154, -8;
	cvt.rn.f32.u32 	%f89, %r155;
	mul.f32 	%f90, %f68, %f89;
	fma.rn.f32 	%f91, %f85, %f90, %f84;
	shr.u32 	%r156, %r240, 20;
	and.b32  	%r157, %r156, 15;
	add.s32 	%r158, %r157, -8;
	cvt.rn.f32.u32 	%f92, %r158;
	mul.f32 	%f93, %f68, %f92;
	fma.rn.f32 	%f94, %f86, %f93, %f91;
	shr.u32 	%r159, %r240, 24;
	and.b32  	%r160, %r159, 15;
	add.s32 	%r161, %r160, -8;
	cvt.rn.f32.u32 	%f95, %r161;
	mul.f32 	%f96, %f68, %f95;
	fma.rn.f32 	%f97, %f87, %f96, %f94;
	shr.u32 	%r162, %r240, 28;
	add.s32 	%r163, %r162, -8;
	cvt.rn.f32.u32 	%f98, %r163;
	mul.f32 	%f99, %f68, %f98;
	fma.rn.f32 	%f153, %f88, %f99, %f97;
	shl.b32 	%r164, %r37, 6;
	add.s32 	%r236, %r236, %r164;
	add.s32 	%r235, %r235, %r41;
	add.s32 	%r234, %r234, %r43;
	add.s32 	%r233, %r233, %r41;
	add.s32 	%r232, %r232, %r43;
	add.s32 	%r231, %r231, 2;
	setp.eq.s32 	%p14, %r231, 0;
	mov.u32 	%r240, %r229;
	@%p14 bra 	$L__BB4_18;
	bra.uni 	$L__BB4_13;
$L__BB4_18:
	and.b32  	%r165, %r39, 1;
	setp.eq.b32 	%p15, %r165, 1;
	@%p15 bra 	$L__BB4_20;
	shr.u32 	%r166, %r239, 4;
	cvt.u64.u32 	%rd40, %r166;
	add.s64 	%rd41, %rd9, %rd40;
	shl.b64 	%rd42, %rd41, 1;
	add.s64 	%rd43, %rd2, %rd42;
	ld.global.nc.u16 	%rs3, [%rd43];
	// begin inline asm
	{  cvt.f32.f16 %f100, %rs3;}

	// end inline asm
	shl.b32 	%r167, %r239, 5;
	mov.u32 	%r168, smem;
	add.s32 	%r169, %r168, %r167;
	ld.shared.v4.f32 	{%f101, %f102, %f103, %f104}, [%r169];
	and.b32  	%r170, %r229, 15;
	add.s32 	%r171, %r170, -8;
	cvt.rn.f32.u32 	%f105, %r171;
	mul.f32 	%f106, %f100, %f105;
	fma.rn.f32 	%f107, %f101, %f106, %f153;
	shr.u32 	%r172, %r229, 4;
	and.b32  	%r173, %r172, 15;
	add.s32 	%r174, %r173, -8;
	cvt.rn.f32.u32 	%f108, %r174;
	mul.f32 	%f109, %f100, %f108;
	fma.rn.f32 	%f110, %f102, %f109, %f107;
	shr.u32 	%r175, %r229, 8;
	and.b32  	%r176, %r175, 15;
	add.s32 	%r177, %r176, -8;
	cvt.rn.f32.u32 	%f111, %r177;
	mul.f32 	%f112, %f100, %f111;
	fma.rn.f32 	%f113, %f103, %f112, %f110;
	shr.u32 	%r178, %r229, 12;
	and.b32  	%r179, %r178, 15;
	add.s32 	%r180, %r179, -8;
	cvt.rn.f32.u32 	%f114, %r180;
	mul.f32 	%f115, %f100, %f114;
	fma.rn.f32 	%f116, %f104, %f115, %f113;
	ld.shared.v4.f32 	{%f117, %f118, %f119, %f120}, [%r169+16];
	shr.u32 	%r181, %r229, 16;
	and.b32  	%r182, %r181, 15;
	add.s32 	%r183, %r182, -8;
	cvt.rn.f32.u32 	%f121, %r183;
	mul.f32 	%f122, %f100, %f121;
	fma.rn.f32 	%f123, %f117, %f122, %f116;
	shr.u32 	%r184, %r229, 20;
	and.b32  	%r185, %r184, 15;
	add.s32 	%r186, %r185, -8;
	cvt.rn.f32.u32 	%f124, %r186;
	mul.f32 	%f125, %f100, %f124;
	fma.rn.f32 	%f126, %f118, %f125, %f123;
	shr.u32 	%r187, %r229, 24;
	and.b32  	%r188, %r187, 15;
	add.s32 	%r189, %r188, -8;
	cvt.rn.f32.u32 	%f127, %r189;
	mul.f32 	%f128, %f100, %f127;
	fma.rn.f32 	%f129, %f119, %f128, %f126;
	shr.u32 	%r190, %r229, 28;
	add.s32 	%r191, %r190, -8;
	cvt.rn.f32.u32 	%f130, %r191;
	mul.f32 	%f131, %f100, %f130;
	fma.rn.f32 	%f153, %f120, %f131, %f129;
$L__BB4_20:
	mov.b32 	%r192, %f153;
	shfl.sync.down.b32	%r193|%p16, %r192, 16, 31, -1;
	mov.b32 	%f132, %r193;
	add.f32 	%f133, %f153, %f132;
	mov.b32 	%r194, %f133;
	shfl.sync.down.b32	%r195|%p17, %r194, 8, 31, -1;
	mov.b32 	%f134, %r195;
	add.f32 	%f135, %f133, %f134;
	mov.b32 	%r196, %f135;
	shfl.sync.down.b32	%r197|%p18, %r196, 4, 31, -1;
	mov.b32 	%f136, %r197;
	add.f32 	%f137, %f135, %f136;
	mov.b32 	%r198, %f137;
	shfl.sync.down.b32	%r199|%p19, %r198, 2, 31, -1;
	mov.b32 	%f138, %r199;
	add.f32 	%f139, %f137, %f138;
	mov.b32 	%r200, %f139;
	shfl.sync.down.b32	%r201|%p20, %r200, 1, 31, -1;
	mov.b32 	%f140, %r201;
	add.f32 	%f8, %f139, %f140;
	and.b32  	%r69, %r3, 31;
	setp.ne.s32 	%p21, %r69, 0;
	@%p21 bra 	$L__BB4_22;
	shr.u32 	%r202, %r3, 3;
	mov.u32 	%r203, _ZZ19int4_gemv_kernel_v4PfPKfPKhPK6__halfiiiE9s_partial;
	add.s32 	%r204, %r203, %r202;
	st.shared.f32 	[%r204], %f8;
$L__BB4_22:
	bar.sync 	0;
	setp.gt.u32 	%p22, %r3, 31;
	@%p22 bra 	$L__BB4_27;
	mov.u32 	%r205, %ntid.x;
	shr.u32 	%r206, %r205, 5;
	setp.ge.u32 	%p23, %r69, %r206;
	mov.f32 	%f155, 0f00000000;
	@%p23 bra 	$L__BB4_25;
	shl.b32 	%r207, %r69, 2;
	mov.u32 	%r208, _ZZ19int4_gemv_kernel_v4PfPKfPKhPK6__halfiiiE9s_partial;
	add.s32 	%r209, %r208, %r207;
	ld.shared.f32 	%f155, [%r209];
$L__BB4_25:
	setp.ne.s32 	%p24, %r69, 0;
	mov.b32 	%r210, %f155;
	shfl.sync.down.b32	%r211|%p25, %r210, 16, 31, -1;
	mov.b32 	%f142, %r211;
	add.f32 	%f143, %f155, %f142;
	mov.b32 	%r212, %f143;
	shfl.sync.down.b32	%r213|%p26, %r212, 8, 31, -1;
	mov.b32 	%f144, %r213;
	add.f32 	%f145, %f143, %f144;
	mov.b32 	%r214, %f145;
	shfl.sync.down.b32	%r215|%p27, %r214, 4, 31, -1;
	mov.b32 	%f146, %r215;
	add.f32 	%f147, %f145, %f146;
	mov.b32 	%r216, %f147;
	shfl.sync.down.b32	%r217|%p28, %r216, 2, 31, -1;
	mov.b32 	%f148, %r217;
	add.f32 	%f149, %f147, %f148;
	mov.b32 	%r218, %f149;
	shfl.sync.down.b32	%r219|%p29, %r218, 1, 31, -1;
	mov.b32 	%f150, %r219;
	add.f32 	%f11, %f149, %f150;
	@%p24 bra 	$L__BB4_27;
	ld.param.u64 	%rd47, [_Z19int4_gemv_kernel_v4PfPKfPKhPK6__halfiii_param_0];
	cvta.to.global.u64 	%rd44, %rd47;
	shl.b64 	%rd45, %rd7, 2;
	add.s64 	%rd46, %rd44, %rd45;
	st.global.f32 	[%rd46], %f11;
$L__BB4_27:
	ret;

}
	// .globl	_Z19int4_gemv_kernel_v5PfPKfPKhPK6__halfiii
.visible .entry _Z19int4_gemv_kernel_v5PfPKfPKhPK6__halfiii(
	.param .u64 .ptr .align 1 _Z19int4_gemv_kernel_v5PfPKfPKhPK6__halfiii_param_0,
	.param .u64 .ptr .align 1 _Z19int4_gemv_kernel_v5PfPKfPKhPK6__halfiii_param_1,
	.param .u64 .ptr .align 1 _Z19int4_gemv_kernel_v5PfPKfPKhPK6__halfiii_param_2,
	.param .u64 .ptr .align 1 _Z19int4_gemv_kernel_v5PfPKfPKhPK6__halfiii_param_3,
	.param .u32 _Z19int4_gemv_kernel_v5PfPKfPKhPK6__halfiii_param_4,
	.param .u32 _Z19int4_gemv_kernel_v5PfPKfPKhPK6__halfiii_param_5,
	.param .u32 _Z19int4_gemv_kernel_v5PfPKfPKhPK6__halfiii_param_6
)
{
	.reg .pred 	%p<30>;
	.reg .b16 	%rs<14>;
	.reg .b32 	%r<238>;
	.reg .b32 	%f<164>;
	.reg .b64 	%rd<47>;
	// demoted variable
	.shared .align 4 .b8 _ZZ19int4_gemv_kernel_v5PfPKfPKhPK6__halfiiiE9s_partial[128];
	ld.param.u64 	%rd9, [_Z19int4_gemv_kernel_v5PfPKfPKhPK6__halfiii_param_1];
	ld.param.u64 	%rd10, [_Z19int4_gemv_kernel_v5PfPKfPKhPK6__halfiii_param_2];
	ld.param.u64 	%rd11, [_Z19int4_gemv_kernel_v5PfPKfPKhPK6__halfiii_param_3];
	ld.param.u32 	%r60, [_Z19int4_gemv_kernel_v5PfPKfPKhPK6__halfiii_param_4];
	ld.param.u32 	%r58, [_Z19int4_gemv_kernel_v5PfPKfPKhPK6__halfiii_param_5];
	ld.param.u32 	%r59, [_Z19int4_gemv_kernel_v5PfPKfPKhPK6__halfiii_param_6];
	mov.u32 	%r1, %ctaid.x;
	setp.ge.s32 	%p1, %r1, %r60;
	@%p1 bra 	$L__BB5_24;
	shr.s32 	%r61, %r58, 31;
	shr.u32 	%r62, %r61, 30;
	add.s32 	%r63, %r58, %r62;
	shr.s32 	%r2, %r63, 2;
	mov.u32 	%r3, %tid.x;
	setp.ge.s32 	%p2, %r3, %r2;
	@%p2 bra 	$L__BB5_8;
	mov.u32 	%r4, %ntid.x;
	add.s32 	%r64, %r3, %r4;
	max.u32 	%r65, %r2, %r64;
	setp.lt.u32 	%p3, %r64, %r2;
	selp.u32 	%r66, 1, 0, %p3;
	add.s32 	%r67, %r64, %r66;
	sub.s32 	%r68, %r65, %r67;
	div.u32 	%r69, %r68, %r4;
	add.s32 	%r5, %r69, %r66;
	and.b32  	%r70, %r5, 3;
	setp.eq.s32 	%p4, %r70, 3;
	mov.u32 	%r230, %r3;
	@%p4 bra 	$L__BB5_5;
	add.s32 	%r71, %r5, 1;
	and.b32  	%r72, %r71, 3;
	shl.b32 	%r73, %r3, 4;
	mov.u32 	%r74, smem;
	add.s32 	%r224, %r74, %r73;
	shl.b32 	%r7, %r4, 4;
	mul.wide.u32 	%rd12, %r3, 16;
	add.s64 	%rd46, %rd9, %rd12;
	mul.wide.u32 	%rd2, %r4, 16;
	neg.s32 	%r223, %r72;
	mad.lo.s32 	%r230, %r4, %r72, %r3;
$L__BB5_4:
	.pragma "nounroll";
	// begin inline asm
	ld.global.nc.v4.f32 {%f14,%f15,%f16,%f17}, [%rd46];
	// end inline asm
	st.shared.v4.f32 	[%r224], {%f14, %f15, %f16, %f17};
	add.s32 	%r224, %r224, %r7;
	add.s64 	%rd46, %rd46, %rd2;
	add.s32 	%r223, %r223, 1;
	setp.ne.s32 	%p5, %r223, 0;
	@%p5 bra 	$L__BB5_4;
$L__BB5_5:
	setp.lt.u32 	%p6, %r5, 3;
	@%p6 bra 	$L__BB5_8;
	shl.b32 	%r75, %r4, 1;
	add.s32 	%r229, %r230, %r75;
	shl.b32 	%r16, %r4, 2;
	mad.lo.s32 	%r228, %r4, 3, %r230;
	add.s32 	%r227, %r4, %r230;
	shl.b32 	%r19, %r4, 4;
	shl.b32 	%r76, %r230, 4;
	mov.u32 	%r77, smem;
	add.s32 	%r226, %r77, %r76;
	shl.b32 	%r21, %r4, 6;
	shl.b32 	%r22, %r4, 5;
	mul.lo.s32 	%r23, %r4, 48;
$L__BB5_7:
	mul.wide.u32 	%rd18, %r230, 16;
	add.s64 	%rd14, %rd9, %rd18;
	// begin inline asm
	ld.global.nc.v4.f32 {%f18,%f19,%f20,%f21}, [%rd14];
	// end inline asm
	st.shared.v4.f32 	[%r226], {%f18, %f19, %f20, %f21};
	add.s32 	%r78, %r230, %r4;
	mul.wide.u32 	%rd19, %r227, 16;
	add.s64 	%rd15, %rd9, %rd19;
	// begin inline asm
	ld.global.nc.v4.f32 {%f22,%f23,%f24,%f25}, [%rd15];
	// end inline asm
	add.s32 	%r79, %r226, %r19;
	st.shared.v4.f32 	[%r79], {%f22, %f23, %f24, %f25};
	add.s32 	%r80, %r78, %r4;
	mul.wide.u32 	%rd20, %r229, 16;
	add.s64 	%rd16, %rd9, %rd20;
	// begin inline asm
	ld.global.nc.v4.f32 {%f26,%f27,%f28,%f29}, [%rd16];
	// end inline asm
	add.s32 	%r81, %r226, %r22;
	st.shared.v4.f32 	[%r81], {%f26, %f27, %f28, %f29};
	add.s32 	%r82, %r80, %r4;
	mul.wide.u32 	%rd21, %r228, 16;
	add.s64 	%rd17, %rd9, %rd21;
	// begin inline asm
	ld.global.nc.v4.f32 {%f30,%f31,%f32,%f33}, [%rd17];
	// end inline asm
	add.s32 	%r83, %r226, %r23;
	st.shared.v4.f32 	[%r83], {%f30, %f31, %f32, %f33};
	add.s32 	%r230, %r82, %r4;
	add.s32 	%r229, %r229, %r16;
	add.s32 	%r228, %r228, %r16;
	add.s32 	%r227, %r227, %r16;
	add.s32 	%r226, %r226, %r21;
	setp.lt.s32 	%p7, %r230, %r2;
	@%p7 bra 	$L__BB5_7;
$L__BB5_8:
	bar.sync 	0;
	cvt.u64.u32 	%rd5, %r1;
	shr.u32 	%r84, %r58, 31;
	add.s32 	%r85, %r58, %r84;
	shr.s32 	%r86, %r85, 1;
	cvt.s64.s32 	%rd22, %r86;
	mad.lo.s64 	%rd6, %rd22, %rd5, %rd10;
	cvt.s64.s32 	%rd23, %r59;
	mul.lo.s64 	%rd24, %rd23, %rd5;
	shl.b64 	%rd25, %rd24, 1;
	add.s64 	%rd7, %rd11, %rd25;
	shr.u32 	%r88, %r61, 29;
	add.s32 	%r89, %r58, %r88;
	shr.s32 	%r34, %r89, 3;
	setp.ge.s32 	%p8, %r3, %r34;
	mov.f32 	%f160, 0f00000000;
	@%p8 bra 	$L__BB5_14;
	mov.u32 	%r35, %ntid.x;
	add.s32 	%r36, %r3, %r35;
	max.u32 	%r90, %r34, %r36;
	setp.lt.u32 	%p9, %r36, %r34;
	selp.u32 	%r91, 1, 0, %p9;
	add.s32 	%r92, %r36, %r91;
	sub.s32 	%r93, %r90, %r92;
	div.u32 	%r94, %r93, %r35;
	add.s32 	%r37, %r94, %r91;
	and.b32  	%r95, %r37, 1;
	setp.eq.b32 	%p10, %r95, 1;
	mov.f32 	%f160, 0f00000000;
	mov.u32 	%r236, %r3;
	@%p10 bra 	$L__BB5_11;
	shl.b32 	%r97, %r3, 2;
	cvt.u64.u32 	%rd28, %r97;
	add.s64 	%rd26, %rd6, %rd28;
	// begin inline asm
	ld.global.nc.u32 %r96, [%rd26];
	// end inline asm
	shr.u32 	%r98, %r3, 4;
	mul.wide.u32 	%rd29, %r98, 2;
	add.s64 	%rd27, %rd7, %rd29;
	// begin inline asm
	ld.global.nc.b16 %rs1, [%rd27];
	// end inline asm
	// begin inline asm
	{  cvt.f32.f16 %f37, %rs1;}

	// end inline asm
	and.b32  	%r99, %r96, 15;
	add.s32 	%r100, %r99, -8;
	shr.u32 	%r101, %r96, 4;
	and.b32  	%r102, %r101, 15;
	add.s32 	%r103, %r102, -8;
	shr.u32 	%r104, %r96, 8;
	and.b32  	%r105, %r104, 15;
	add.s32 	%r106, %r105, -8;
	shr.u32 	%r107, %r96, 12;
	and.b32  	%r108, %r107, 15;
	add.s32 	%r109, %r108, -8;
	shr.u32 	%r110, %r96, 16;
	and.b32  	%r111, %r110, 15;
	add.s32 	%r112, %r111, -8;
	shr.u32 	%r113, %r96, 20;
	and.b32  	%r114, %r113, 15;
	add.s32 	%r115, %r114, -8;
	shr.u32 	%r116, %r96, 24;
	and.b32  	%r117, %r116, 15;
	add.s32 	%r118, %r117, -8;
	shr.u32 	%r119, %r96, 28;
	add.s32 	%r120, %r119, -8;
	shl.b32 	%r121, %r3, 5;
	mov.u32 	%r122, smem;
	add.s32 	%r123, %r122, %r121;
	ld.shared.v4.f32 	{%f38, %f39, %f40, %f41}, [%r123];
	cvt.rn.f32.s32 	%f42, %r100;
	mul.f32 	%f43, %f37, %f42;
	fma.rn.f32 	%f44, %f38, %f43, 0f00000000;
	cvt.rn.f32.s32 	%f45, %r103;
	mul.f32 	%f46, %f37, %f45;
	fma.rn.f32 	%f47, %f39, %f46, %f44;
	cvt.rn.f32.s32 	%f48, %r106;
	mul.f32 	%f49, %f37, %f48;
	fma.rn.f32 	%f50, %f40, %f49, %f47;
	cvt.rn.f32.s32 	%f51, %r109;
	mul.f32 	%f52, %f37, %f51;
	fma.rn.f32 	%f53, %f41, %f52, %f50;
	ld.shared.v4.f32 	{%f54, %f55, %f56, %f57}, [%r123+16];
	cvt.rn.f32.s32 	%f58, %r112;
	mul.f32 	%f59, %f37, %f58;
	fma.rn.f32 	%f60, %f54, %f59, %f53;
	cvt.rn.f32.s32 	%f61, %r115;
	mul.f32 	%f62, %f37, %f61;
	fma.rn.f32 	%f63, %f55, %f62, %f60;
	cvt.rn.f32.s32 	%f64, %r118;
	mul.f32 	%f65, %f37, %f64;
	fma.rn.f32 	%f66, %f56, %f65, %f63;
	cvt.rn.f32.s32 	%f67, %r120;
	mul.f32 	%f68, %f37, %f67;
	fma.rn.f32 	%f160, %f57, %f68, %f66;
	mov.u32 	%r236, %r36;
$L__BB5_11:
	setp.eq.s32 	%p11, %r37, 0;
	@%p11 bra 	$L__BB5_14;
	shl.b32 	%r124, %r236, 5;
	mov.u32 	%r125, smem;
	add.s32 	%r235, %r125, %r124;
	add.s32 	%r234, %r35, %r236;
	shl.b32 	%r233, %r234, 2;
	shl.b32 	%r232, %r236, 2;
$L__BB5_13:
	cvt.u64.u32 	%rd34, %r232;
	add.s64 	%rd30, %rd6, %rd34;
	// begin inline asm
	ld.global.nc.u32 %r126, [%rd30];
	// end inline asm
	shr.u32 	%r128, %r236, 4;
	mul.wide.u32 	%rd35, %r128, 2;
	add.s64 	%rd31, %rd7, %rd35;
	// begin inline asm
	ld.global.nc.b16 %rs3, [%rd31];
	// end inline asm
	// begin inline asm
	{  cvt.f32.f16 %f69, %rs3;}

	// end inline asm
	and.b32  	%r129, %r126, 15;
	add.s32 	%r130, %r129, -8;
	shr.u32 	%r131, %r126, 4;
	and.b32  	%r132, %r131, 15;
	add.s32 	%r133, %r132, -8;
	shr.u32 	%r134, %r126, 8;
	and.b32  	%r135, %r134, 15;
	add.s32 	%r136, %r135, -8;
	shr.u32 	%r137, %r126, 12;
	and.b32  	%r138, %r137, 15;
	add.s32 	%r139, %r138, -8;
	shr.u32 	%r140, %r126, 16;
	and.b32  	%r141, %r140, 15;
	add.s32 	%r142, %r141, -8;
	shr.u32 	%r143, %r126, 20;
	and.b32  	%r144, %r143, 15;
	add.s32 	%r145, %r144, -8;
	shr.u32 	%r146, %r126, 24;
	and.b32  	%r147, %r146, 15;
	add.s32 	%r148, %r147, -8;
	shr.u32 	%r149, %r126, 28;
	add.s32 	%r150, %r149, -8;
	ld.shared.v4.f32 	{%f71, %f72, %f73, %f74}, [%r235];
	cvt.rn.f32.s32 	%f75, %r130;
	mul.f32 	%f76, %f69, %f75;
	fma.rn.f32 	%f77, %f71, %f76, %f160;
	cvt.rn.f32.s32 	%f78, %r133;
	mul.f32 	%f79, %f69, %f78;
	fma.rn.f32 	%f80, %f72, %f79, %f77;
	cvt.rn.f32.s32 	%f81, %r136;
	mul.f32 	%f82, %f69, %f81;
	fma.rn.f32 	%f83, %f73, %f82, %f80;
	cvt.rn.f32.s32 	%f84, %r139;
	mul.f32 	%f85, %f69, %f84;
	fma.rn.f32 	%f86, %f74, %f85, %f83;
	ld.shared.v4.f32 	{%f87, %f88, %f89, %f90}, [%r235+16];
	cvt.rn.f32.s32 	%f91, %r142;
	mul.f32 	%f92, %f69, %f91;
	fma.rn.f32 	%f93, %f87, %f92, %f86;
	cvt.rn.f32.s32 	%f94, %r145;
	mul.f32 	%f95, %f69, %f94;
	fma.rn.f32 	%f96, %f88, %f95, %f93;
	cvt.rn.f32.s32 	%f97, %r148;
	mul.f32 	%f98, %f69, %f97;
	fma.rn.f32 	%f99, %f89, %f98, %f96;
	cvt.rn.f32.s32 	%f100, %r150;
	mul.f32 	%f101, %f69, %f100;
	fma.rn.f32 	%f102, %f90, %f101, %f99;
	add.s32 	%r151, %r236, %r35;
	cvt.u64.u32 	%rd36, %r233;
	add.s64 	%rd32, %rd6, %rd36;
	// begin inline asm
	ld.global.nc.u32 %r127, [%rd32];
	// end inline asm
	shr.u32 	%r152, %r234, 4;
	mul.wide.u32 	%rd37, %r152, 2;
	add.s64 	%rd33, %rd7, %rd37;
	// begin inline asm
	ld.global.nc.b16 %rs5, [%rd33];
	// end inline asm
	// begin inline asm
	{  cvt.f32.f16 %f70, %rs5;}

	// end inline asm
	and.b32  	%r153, %r127, 15;
	add.s32 	%r154, %r153, -8;
	shr.u32 	%r155, %r127, 4;
	and.b32  	%r156, %r155, 15;
	add.s32 	%r157, %r156, -8;
	shr.u32 	%r158, %r127, 8;
	and.b32  	%r159, %r158, 15;
	add.s32 	%r160, %r159, -8;
	shr.u32 	%r161, %r127, 12;
	and.b32  	%r162, %r161, 15;
	add.s32 	%r163, %r162, -8;
	shr.u32 	%r164, %r127, 16;
	and.b32  	%r165, %r164, 15;
	add.s32 	%r166, %r165, -8;
	shr.u32 	%r167, %r127, 20;
	and.b32  	%r168, %r167, 15;
	add.s32 	%r169, %r168, -8;
	shr.u32 	%r170, %r127, 24;
	and.b32  	%r171, %r170, 15;
	add.s32 	%r172, %r171, -8;
	shr.u32 	%r173, %r127, 28;
	add.s32 	%r174, %r173, -8;
	shl.b32 	%r175, %r35, 5;
	add.s32 	%r176, %r235, %r175;
	ld.shared.v4.f32 	{%f103, %f104, %f105, %f106}, [%r176];
	cvt.rn.f32.s32 	%f107, %r154;
	mul.f32 	%f108, %f70, %f107;
	fma.rn.f32 	%f109, %f103, %f108, %f102;
	cvt.rn.f32.s32 	%f110, %r157;
	mul.f32 	%f111, %f70, %f110;
	fma.rn.f32 	%f112, %f104, %f111, %f109;
	cvt.rn.f32.s32 	%f113, %r160;
	mul.f32 	%f114, %f70, %f113;
	fma.rn.f32 	%f115, %f105, %f114, %f112;
	cvt.rn.f32.s32 	%f116, %r163;
	mul.f32 	%f117, %f70, %f116;
	fma.rn.f32 	%f118, %f106, %f117, %f115;
	ld.shared.v4.f32 	{%f119, %f120, %f121, %f122}, [%r176+16];
	cvt.rn.f32.s32 	%f123, %r166;
	mul.f32 	%f124, %f70, %f123;
	fma.rn.f32 	%f125, %f119, %f124, %f118;
	cvt.rn.f32.s32 	%f126, %r169;
	mul.f32 	%f127, %f70, %f126;
	fma.rn.f32 	%f128, %f120, %f127, %f125;
	cvt.rn.f32.s32 	%f129, %r172;
	mul.f32 	%f130, %f70, %f129;
	fma.rn.f32 	%f131, %f121, %f130, %f128;
	cvt.rn.f32.s32 	%f132, %r174;
	mul.f32 	%f133, %f70, %f132;
	fma.rn.f32 	%f160, %f122, %f133, %f131;
	add.s32 	%r236, %r151, %r35;
	shl.b32 	%r177, %r35, 6;
	add.s32 	%r235, %r235, %r177;
	shl.b32 	%r178, %r35, 1;
	add.s32 	%r234, %r234, %r178;
	shl.b32 	%r179, %r35, 3;
	add.s32 	%r233, %r233, %r179;
	add.s32 	%r232, %r232, %r179;
	setp.lt.s32 	%p12, %r236, %r34;
	@%p12 bra 	$L__BB5_13;
$L__BB5_14:
	shl.b32 	%r180, %r34, 3;
	add.s32 	%r237, %r180, %r3;
	setp.ge.s32 	%p13, %r237, %r58;
	@%p13 bra 	$L__BB5_17;
	mov.u32 	%r54, %ntid.x;
	mov.u32 	%r193, smem;
$L__BB5_16:
	shr.s32 	%r182, %r237, 31;
	shr.u32 	%r183, %r182, 25;
	add.s32 	%r184, %r237, %r183;
	shr.s32 	%r185, %r184, 7;
	mul.wide.s32 	%rd40, %r185, 2;
	add.s64 	%rd38, %rd7, %rd40;
	// begin inline asm
	ld.global.nc.b16 %rs7, [%rd38];
	// end inline asm
	// begin inline asm
	{  cvt.f32.f16 %f134, %rs7;}

	// end inline asm
	shr.u32 	%r186, %r237, 31;
	add.s32 	%r187, %r237, %r186;
	shr.s32 	%r188, %r187, 1;
	cvt.s64.s32 	%rd41, %r188;
	add.s64 	%rd39, %rd6, %rd41;
	// begin inline asm
	ld.global.nc.u8 %r181, [%rd39];
	// end inline asm
	cvt.u16.u32 	%rs9, %r181;
	and.b16  	%rs10, %rs9, 240;
	and.b32  	%r189, %r237, 1;
	setp.eq.b32 	%p14, %r189, 1;
	and.b16  	%rs11, %rs9, 15;
	shr.u16 	%rs12, %rs10, 4;
	selp.b16 	%rs13, %rs12, %rs11, %p14;
	cvt.u32.u16 	%r190, %rs13;
	add.s32 	%r191, %r190, -8;
	cvt.rn.f32.s32 	%f135, %r191;
	mul.f32 	%f136, %f134, %f135;
	shl.b32 	%r192, %r237, 2;
	add.s32 	%r194, %r193, %r192;
	ld.shared.f32 	%f137, [%r194];
	fma.rn.f32 	%f160, %f137, %f136, %f160;
	add.s32 	%r237, %r237, %r54;
	setp.lt.s32 	%p15, %r237, %r58;
	@%p15 bra 	$L__BB5_16;
$L__BB5_17:
	mov.b32 	%r195, %f160;
	shfl.sync.down.b32	%r196|%p16, %r195, 16, 31, -1;
	mov.b32 	%f138, %r196;
	add.f32 	%f139, %f160, %f138;
	mov.b32 	%r197, %f139;
	shfl.sync.down.b32	%r198|%p17, %r197, 8, 31, -1;
	mov.b32 	%f140, %r198;
	add.f32 	%f141, %f139, %f140;
	mov.b32 	%r199, %f141;
	shfl.sync.down.b32	%r200|%p18, %r199, 4, 31, -1;
	mov.b32 	%f142, %r200;
	add.f32 	%f143, %f141, %f142;
	mov.b32 	%r201, %f143;
	shfl.sync.down.b32	%r202|%p19, %r201, 2, 31, -1;
	mov.b32 	%f144, %r202;
	add.f32 	%f145, %f143, %f144;
	mov.b32 	%r203, %f145;
	shfl.sync.down.b32	%r204|%p20, %r203, 1, 31, -1;
	mov.b32 	%f146, %r204;
	add.f32 	%f10, %f145, %f146;
	and.b32  	%r57, %r3, 31;
	setp.ne.s32 	%p21, %r57, 0;
	@%p21 bra 	$L__BB5_19;
	shr.u32 	%r205, %r3, 3;
	mov.u32 	%r206, _ZZ19int4_gemv_kernel_v5PfPKfPKhPK6__halfiiiE9s_partial;
	add.s32 	%r207, %r206, %r205;
	st.shared.f32 	[%r207], %f10;
$L__BB5_19:
	bar.sync 	0;
	setp.gt.u32 	%p22, %r3, 31;
	@%p22 bra 	$L__BB5_24;
	mov.u32 	%r208, %ntid.x;
	shr.u32 	%r209, %r208, 5;
	setp.ge.u32 	%p23, %r57, %r209;
	mov.f32 	%f163, 0f00000000;
	@%p23 bra 	$L__BB5_22;
	shl.b32 	%r210, %r57, 2;
	mov.u32 	%r211, _ZZ19int4_gemv_kernel_v5PfPKfPKhPK6__halfiiiE9s_partial;
	add.s32 	%r212, %r211, %r210;
	ld.shared.f32 	%f163, [%r212];
$L__BB5_22:
	setp.ne.s32 	%p24, %r57, 0;
	mov.b32 	%r213, %f163;
	shfl.sync.down.b32	%r214|%p25, %r213, 16, 31, -1;
	mov.b32 	%f148, %r214;
	add.f32 	%f149, %f163, %f148;
	mov.b32 	%r215, %f149;
	shfl.sync.down.b32	%r216|%p26, %r215, 8, 31, -1;
	mov.b32 	%f150, %r216;
	add.f32 	%f151, %f149, %f150;
	mov.b32 	%r217, %f151;
	shfl.sync.down.b32	%r218|%p27, %r217, 4, 31, -1;
	mov.b32 	%f152, %r218;
	add.f32 	%f153, %f151, %f152;
	mov.b32 	%r219, %f153;
	shfl.sync.down.b32	%r220|%p28, %r219, 2, 31, -1;
	mov.b32 	%f154, %r220;
	add.f32 	%f155, %f153, %f154;
	mov.b32 	%r221, %f155;
	shfl.sync.down.b32	%r222|%p29, %r221, 1, 31, -1;
	mov.b32 	%f156, %r222;
	add.f32 	%f13, %f155, %f156;
	@%p24 bra 	$L__BB5_24;
	ld.param.u64 	%rd45, [_Z19int4_gemv_kernel_v5PfPKfPKhPK6__halfiii_param_0];
	cvta.to.global.u64 	%rd42, %rd45;
	shl.b64 	%rd43, %rd5, 2;
	add.s64 	%rd44, %rd42, %rd43;
	st.global.f32 	[%rd44], %f13;
$L__BB5_24:
	ret;

}
	// .globl	_Z21int4_gemv_bias_kernelPfPKfPKhPK6__halfS1_iii
.visible .entry _Z21int4_gemv_bias_kernelPfPKfPKhPK6__halfS1_iii(
	.param .u64 .ptr .align 1 _Z21int4_gemv_bias_kernelPfPKfPKhPK6__halfS1_iii_param_0,
	.param .u64 .ptr .align 1 _Z21int4_gemv_bias_kernelPfPKfPKhPK6__halfS1_iii_param_1,
	.param .u64 .ptr .align 1 _Z21int4_gemv_bias_kernelPfPKfPKhPK6__halfS1_iii_param_2,
	.param .u64 .ptr .align 1 _Z21int4_gemv_bias_kernelPfPKfPKhPK6__halfS1_iii_param_3,
	.param .u64 .ptr .align 1 _Z21int4_gemv_bias_kernelPfPKfPKhPK6__halfS1_iii_param_4,
	.param .u32 _Z21int4_gemv_bias_kernelPfPKfPKhPK6__halfS1_iii_param_5,
	.param .u32 _Z21int4_gemv_bias_kernelPfPKfPKhPK6__halfS1_iii_param_6,
	.param .u32 _Z21int4_gemv_bias_kernelPfPKfPKhPK6__halfS1_iii_param_7
)
{
	.reg .pred 	%p<21>;
	.reg .b16 	%rs<7>;
	.reg .b32 	%r<62>;
	.reg .b32 	%f<39>;
	.reg .b64 	%rd<28>;
	// demoted variable
	.shared .align 4 .b8 _ZZ21int4_gemv_bias_kernelPfPKfPKhPK6__halfS1_iiiE9s_partial[128];
	ld.param.u64 	%rd8, [_Z21int4_gemv_bias_kernelPfPKfPKhPK6__halfS1_iii_param_0];
	ld.param.u64 	%rd9, [_Z21int4_gemv_bias_kernelPfPKfPKhPK6__halfS1_iii_param_1];
	ld.param.u64 	%rd10, [_Z21int4_gemv_bias_kernelPfPKfPKhPK6__halfS1_iii_param_2];
	ld.param.u64 	%rd11, [_Z21int4_gemv_bias_kernelPfPKfPKhPK6__halfS1_iii_param_3];
	ld.param.u64 	%rd12, [_Z21int4_gemv_bias_kernelPfPKfPKhPK6__halfS1_iii_param_4];
	ld.param.u32 	%r12, [_Z21int4_gemv_bias_kernelPfPKfPKhPK6__halfS1_iii_param_5];
	ld.param.u32 	%r10, [_Z21int4_gemv_bias_kernelPfPKfPKhPK6__halfS1_iii_param_6];
	ld.param.u32 	%r11, [_Z21int4_gemv_bias_kernelPfPKfPKhPK6__halfS1_iii_param_7];
	mov.u32 	%r1, %ctaid.x;
	setp.ge.s32 	%p1, %r1, %r12;
	@%p1 bra 	$L__BB6_14;
	mov.u32 	%r2, %tid.x;
	setp.ge.s32 	%p2, %r2, %r10;
	@%p2 bra 	$L__BB6_4;
	mov.u32 	%r3, %ntid.x;
	cvta.to.global.u64 	%rd1, %rd9;
	mov.u32 	%r14, smem;
	mov.u32 	%r60, %r2;
$L__BB6_3:
	mul.wide.s32 	%rd13, %r60, 4;
	add.s64 	%rd14, %rd1, %rd13;
	ld.global.nc.f32 	%f8, [%rd14];
	shl.b32 	%r13, %r60, 2;
	add.s32 	%r15, %r14, %r13;
	st.shared.f32 	[%r15], %f8;
	add.s32 	%r60, %r60, %r3;
	setp.lt.s32 	%p3, %r60, %r10;
	@%p3 bra 	$L__BB6_3;
$L__BB6_4:
	setp.ge.s32 	%p4, %r2, %r10;
	bar.sync 	0;
	cvt.u64.u32 	%rd2, %r1;
	cvt.s64.s32 	%rd3, %r11;
	mov.f32 	%f37, 0f00000000;
	@%p4 bra 	$L__BB6_7;
	mov.u32 	%r6, %ntid.x;
	cvta.to.global.u64 	%rd4, %rd11;
	cvta.to.global.u64 	%rd5, %rd10;
	mul.lo.s64 	%rd6, %rd3, %rd2;
	shr.u32 	%r16, %r10, 31;
	add.s32 	%r17, %r10, %r16;
	shr.s32 	%r18, %r17, 1;
	cvt.s64.s32 	%rd15, %r18;
	mul.lo.s64 	%rd7, %rd15, %rd2;
	mov.f32 	%f37, 0f00000000;
	mov.u32 	%r30, smem;
	mov.u32 	%r61, %r2;
$L__BB6_6:
	shr.s32 	%r19, %r61, 31;
	shr.u32 	%r20, %r19, 25;
	add.s32 	%r21, %r61, %r20;
	shr.s32 	%r22, %r21, 7;
	cvt.s64.s32 	%rd16, %r22;
	add.s64 	%rd17, %rd6, %rd16;
	shl.b64 	%rd18, %rd17, 1;
	add.s64 	%rd19, %rd4, %rd18;
	ld.global.nc.u16 	%rs1, [%rd19];
	// begin inline asm
	{  cvt.f32.f16 %f11, %rs1;}

	// end inline asm
	shr.u32 	%r23, %r61, 31;
	add.s32 	%r24, %r61, %r23;
	shr.s32 	%r25, %r24, 1;
	cvt.s64.s32 	%rd20, %r25;
	add.s64 	%rd21, %rd7, %rd20;
	add.s64 	%rd22, %rd5, %rd21;
	ld.global.nc.u8 	%rs2, [%rd22];
	cvt.u16.u8 	%rs3, %rs2;
	and.b32  	%r26, %r61, 1;
	setp.eq.b32 	%p5, %r26, 1;
	and.b16  	%rs4, %rs3, 15;
	shr.u16 	%rs5, %rs3, 4;
	selp.b16 	%rs6, %rs5, %rs4, %p5;
	cvt.u32.u16 	%r27, %rs6;
	add.s32 	%r28, %r27, -8;
	cvt.rn.f32.s32 	%f12, %r28;
	mul.f32 	%f13, %f11, %f12;
	shl.b32 	%r29, %r61, 2;
	add.s32 	%r31, %r30, %r29;
	ld.shared.f32 	%f14, [%r31];
	fma.rn.f32 	%f37, %f14, %f13, %f37;
	add.s32 	%r61, %r61, %r6;
	setp.lt.s32 	%p6, %r61, %r10;
	@%p6 bra 	$L__BB6_6;
$L__BB6_7:
	mov.b32 	%r32, %f37;
	shfl.sync.down.b32	%r33|%p7, %r32, 16, 31, -1;
	mov.b32 	%f15, %r33;
	add.f32 	%f16, %f37, %f15;
	mov.b32 	%r34, %f16;
	shfl.sync.down.b32	%r35|%p8, %r34, 8, 31, -1;
	mov.b32 	%f17, %r35;
	add.f32 	%f18, %f16, %f17;
	mov.b32 	%r36, %f18;
	shfl.sync.down.b32	%r37|%p9, %r36, 4, 31, -1;
	mov.b32 	%f19, %r37;
	add.f32 	%f20, %f18, %f19;
	mov.b32 	%r38, %f20;
	shfl.sync.down.b32	%r39|%p10, %r38, 2, 31, -1;
	mov.b32 	%f21, %r39;
	add.f32 	%f22, %f20, %f21;
	mov.b32 	%r40, %f22;
	shfl.sync.down.b32	%r41|%p11, %r40, 1, 31, -1;
	mov.b32 	%f23, %r41;
	add.f32 	%f4, %f22, %f23;
	and.b32  	%r9, %r2, 31;
	setp.ne.s32 	%p12, %r9, 0;
	@%p12 bra 	$L__BB6_9;
	shr.u32 	%r42, %r2, 3;
	mov.u32 	%r43, _ZZ21int4_gemv_bias_kernelPfPKfPKhPK6__halfS1_iiiE9s_partial;
	add.s32 	%r44, %r43, %r42;
	st.shared.f32 	[%r44], %f4;
$L__BB6_9:
	bar.sync 	0;
	setp.gt.u32 	%p13, %r2, 31;
	@%p13 bra 	$L__BB6_14;
	mov.u32 	%r45, %ntid.x;
	shr.u32 	%r46, %r45, 5;
	setp.ge.u32 	%p14, %r9, %r46;
	mov.f32 	%f38, 0f00000000;
	@%p14 bra 	$L__BB6_12;
	shl.b32 	%r47, %r9, 2;
	mov.u32 	%r48, _ZZ21int4_gemv_bias_kernelPfPKfPKhPK6__halfS1_iiiE9s_partial;
	add.s32 	%r49, %r48, %r47;
	ld.shared.f32 	%f38, [%r49];
$L__BB6_12:
	setp.ne.s32 	%p15, %r9, 0;
	mov.b32 	%r50, %f38;
	shfl.sync.down.b32	%r51|%p16, %r50, 16, 31, -1;
	mov.b32 	%f25, %r51;
	add.f32 	%f26, %f38, %f25;
	mov.b32 	%r52, %f26;
	shfl.sync.down.b32	%r53|%p17, %r52, 8, 31, -1;
	mov.b32 	%f27, %r53;
	add.f32 	%f28, %f26, %f27;
	mov.b32 	%r54, %f28;
	shfl.sync.down.b32	%r55|%p18, %r54, 4, 31, -1;
	mov.b32 	%f29, %r55;
	add.f32 	%f30, %f28, %f29;
	mov.b32 	%r56, %f30;
	shfl.sync.down.b32	%r57|%p19, %r56, 2, 31, -1;
	mov.b32 	%f31, %r57;
	add.f32 	%f32, %f30, %f31;
	mov.b32 	%r58, %f32;
	shfl.sync.down.b32	%r59|%p20, %r58, 1, 31, -1;
	mov.b32 	%f33, %r59;
	add.f32 	%f7, %f32, %f33;
	@%p15 bra 	$L__BB6_14;
	cvta.to.global.u64 	%rd23, %rd12;
	shl.b64 	%rd24, %rd2, 2;
	add.s64 	%rd25, %rd23, %rd24;
	ld.global.nc.f32 	%f34, [%rd25];
	add.f32 	%f35, %f7, %f34;
	cvta.to.global.u64 	%rd26, %rd8;
	add.s64 	%rd27, %rd26, %rd24;
	st.global.f32 	[%rd27], %f35;
$L__BB6_14:
	ret;

}


// ===== COMPILED SASS (sm_100) =====

	.target	sm_100

	.elftype	@"ET_EXEC"


//--------------------- .note.nv.tkinfo           --------------------------
	.section	.note.nv.tkinfo,"",@"SHT_NOTE"
	.sectionflags	@"SHF_NOTE_NV_TKINFO"
	.tkinfo
        /*0018*/ 	.word	0x00000002
        /*0030*/ 	.string	""
        /*0030*/ 	.string	"ptxas"
        /*0030*/ 	.string	"Cuda compilation tools, release 13.0, V13.0.88"
        /*0030*/ 	.string	"Build cuda_13.0.r13.0/compiler.36424714_0"
        /*0030*/ 	.string	"-arch sm_100 -m 64 "



//--------------------- .note.nv.cuinfo           --------------------------
	.section	.note.nv.cuinfo,"",@"SHT_NOTE"
	.sectionflags	@"SHF_NOTE_NV_CUINFO"
        /*0018*/ 	.short	0x0002
        /*001a*/ 	.short	0x0064
        /*001c*/ 	.short	0x0082
	.zero		2


//--------------------- .nv.info                  --------------------------
	.section	.nv.info,"",@"SHT_CUDA_INFO"
	.align	4


	//----- nvinfo : EIATTR_REGCOUNT
	.align		4
        /*0000*/ 	.byte	0x04, 0x2f
        /*0002*/ 	.short	(.L_1 - .L_0)
	.align		4
.L_0:
        /*0004*/ 	.word	index@(_Z16int4_gemv_kernelPfPKfPKhPK6__halfiii)
        /*0008*/ 	.word	0x00000016


	//----- nvinfo : EIATTR_FRAME_SIZE
	.align		4
.L_1:
        /*000c*/ 	.byte	0x04, 0x11
        /*000e*/ 	.short	(.L_3 - .L_2)
	.align		4
.L_2:
        /*0010*/ 	.word	index@(_Z16int4_gemv_kernelPfPKfPKhPK6__halfiii)
        /*0014*/ 	.word	0x00000000


	//----- nvinfo : EIATTR_REGCOUNT
	.align		4
.L_3:
        /*0018*/ 	.byte	0x04, 0x2f
        /*001a*/ 	.short	(.L_5 - .L_4)
	.align		4
.L_4:
        /*001c*/ 	.word	index@(_Z19int4_gemv_kernel_v3PfPKfPKhPK6__halfiii)
        /*0020*/ 	.word	0x00000020


	//----- nvinfo : EIATTR_FRAME_SIZE
	.align		4
.L_5:
        /*0024*/ 	.byte	0x04, 0x11
        /*0026*/ 	.short	(.L_7 - .L_6)
	.align		4
.L_6:
        /*0028*/ 	.word	index@(_Z19int4_gemv_kernel_v3PfPKfPKhPK6__halfiii)
        /*002c*/ 	.word	0x00000000


	//----- nvinfo : EIATTR_REGCOUNT
	.align		4
.L_7:
        /*0030*/ 	.byte	0x04, 0x2f
        /*0032*/ 	.short	(.L_9 - .L_8)
	.align		4
.L_8:
        /*0034*/ 	.word	index@(_Z19int4_gemv_kernel_v2PfPKfPKhPK6__halfiii)
        /*0038*/ 	.word	0x00000020


	//----- nvinfo : EIATTR_FRAME_SIZE
	.align		4
.L_9:
        /*003c*/ 	.byte	0x04, 0x11
        /*003e*/ 	.short	(.L_11 - .L_10)
	.align		4
.L_10:
        /*0040*/ 	.word	index@(_Z19int4_gemv_kernel_v2PfPKfPKhPK6__halfiii)
        /*0044*/ 	.word	0x00000000


	//----- nvinfo : EIATTR_REGCOUNT
	.align		4
.L_11:
        /*0048*/ 	.byte	0x04, 0x2f
        /*004a*/ 	.short	(.L_13 - .L_12)
	.align		4
.L_12:
        /*004c*/ 	.word	index@(_Z25int4_gemv_multirow_kernelPfPKfPKhPK6__halfiii)
        /*0050*/ 	.word	0x0000001c


	//----- nvinfo : EIATTR_FRAME_SIZE
	.align		4
.L_13:
        /*0054*/ 	.byte	0x04, 0x11
        /*0056*/ 	.short	(.L_15 - .L_14)
	.align		4
.L_14:
        /*0058*/ 	.word	index@(_Z25int4_gemv_multirow_kernelPfPKfPKhPK6__halfiii)
        /*005c*/ 	.word	0x00000000


	//----- nvinfo : EIATTR_REGCOUNT
	.align		4
.L_15:
        /*0060*/ 	.byte	0x04, 0x2f
        /*0062*/ 	.short	(.L_17 - .L_16)
	.align		4
.L_16:
        /*0064*/ 	.word	index@(_Z19int4_gemv_kernel_v4PfPKfPKhPK6__halfiii)
        /*0068*/ 	.word	0x00000020


	//----- nvinfo : EIATTR_FRAME_SIZE
	.align		4
.L_17:
        /*006c*/ 	.byte	0x04, 0x11
        /*006e*/ 	.short	(.L_19 - .L_18)
	.align		4
.L_18:
        /*0070*/ 	.word	index@(_Z19int4_gemv_kernel_v4PfPKfPKhPK6__halfiii)
        /*0074*/ 	.word	0x00000000


	//----- nvinfo : EIATTR_REGCOUNT
	.align		4
.L_19:
        /*0078*/ 	.byte	0x04, 0x2f
        /*007a*/ 	.short	(.L_21 - .L_20)
	.align		4
.L_20:
        /*007c*/ 	.word	index@(_Z19int4_gemv_kernel_v5PfPKfPKhPK6__halfiii)
        /*0080*/ 	.word	0x00000020


	//----- nvinfo : EIATTR_FRAME_SIZE
	.align		4
.L_21:
        /*0084*/ 	.byte	0x04, 0x11
        /*0086*/ 	.short	(.L_23 - .L_22)
	.align		4
.L_22:
        /*0088*/ 	.word	index@(_Z19int4_gemv_kernel_v5PfPKfPKhPK6__halfiii)
        /*008c*/ 	.word	0x00000000


	//----- nvinfo : EIATTR_REGCOUNT
	.align		4
.L_23:
        /*0090*/ 	.byte	0x04, 0x2f
        /*0092*/ 	.short	(.L_25 - .L_24)
	.align		4
.L_24:
        /*0094*/ 	.word	index@(_Z21int4_gemv_bias_kernelPfPKfPKhPK6__halfS1_iii)
        /*0098*/ 	.word	0x00000016


	//----- nvinfo : EIATTR_FRAME_SIZE
	.align		4
.L_25:
        /*009c*/ 	.byte	0x04, 0x11
        /*009e*/ 	.short	(.L_27 - .L_26)
	.align		4
.L_26:
        /*00a0*/ 	.word	index@(_Z21int4_gemv_bias_kernelPfPKfPKhPK6__halfS1_iii)
        /*00a4*/ 	.word	0x00000000


	//----- nvinfo : EIATTR_MIN_STACK_SIZE
	.align		4
.L_27:
        /*00a8*/ 	.byte	0x04, 0x12
        /*00aa*/ 	.short	(.L_29 - .L_28)
	.align		4
.L_28:
        /*00ac*/ 	.word	index@(_Z21int4_gemv_bias_kernelPfPKfPKhPK6__halfS1_iii)
        /*00b0*/ 	.word	0x00000000


	//----- nvinfo : EIATTR_MIN_STACK_SIZE
	.align		4
.L_29:
        /*00b4*/ 	.byte	0x04, 0x12
        /*00b6*/ 	.short	(.L_31 - .L_30)
	.align		4
.L_30:
        /*00b8*/ 	.word	index@(_Z19int4_gemv_kernel_v5PfPKfPKhPK6__halfiii)
        /*00bc*/ 	.word	0x00000000


	//----- nvinfo : EIATTR_MIN_STACK_SIZE
	.align		4
.L_31:
        /*00c0*/ 	.byte	0x04, 0x12
        /*00c2*/ 	.short	(.L_33 - .L_32)
	.align		4
.L_32:
        /*00c4*/ 	.word	index@(_Z19int4_gemv_kernel_v4PfPKfPKhPK6__halfiii)
        /*00c8*/ 	.word	0x00000000


	//----- nvinfo : EIATTR_MIN_STACK_SIZE
	.align		4
.L_33:
        /*00cc*/ 	.byte	0x04, 0x12
        /*00ce*/ 	.short	(.L_35 - .L_34)
	.align		4
.L_34:
        /*00d0*/ 	.word	index@(_Z25int4_gemv_multirow_kernelPfPKfPKhPK6__halfiii)
        /*00d4*/ 	.word	0x00000000


	//----- nvinfo : EIATTR_MIN_STACK_SIZE
	.align		4
.L_35:
        /*00d8*/ 	.byte	0x04, 0x12
        /*00da*/ 	.short	(.L_37 - .L_36)
	.align		4
.L_36:
        /*00dc*/ 	.word	index@(_Z19int4_gemv_kernel_v2PfPKfPKhPK6__halfiii)
        /*00e0*/ 	.word	0x00000000


	//----- nvinfo : EIATTR_MIN_STACK_SIZE
	.align		4
.L_37:
        /*00e4*/ 	.byte	0x04, 0x12
        /*00e6*/ 	.short	(.L_39 - .L_38)
	.align		4
.L_38:
        /*00e8*/ 	.word	index@(_Z19int4_gemv_kernel_v3PfPKfPKhPK6__halfiii)
        /*00ec*/ 	.word	0x00000000


	//----- nvinfo : EIATTR_MIN_STACK_SIZE
	.align		4
.L_39:
        /*00f0*/ 	.byte	0x04, 0x12
        /*00f2*/ 	.short	(.L_41 - .L_40)
	.align		4
.L_40:
        /*00f4*/ 	.word	index@(_Z16int4_gemv_kernelPfPKfPKhPK6__halfiii)
        /*00f8*/ 	.word	0x00000000
.L_41:


//--------------------- .nv.compat                --------------------------
	.section	.nv.compat,"",@"SHT_CUDA_COMPAT_INFO"
	.align	4
        /*0000*/ 	.byte	0x02, 0x09, 0x00, 0x00, 0x02, 0x02, 0x01, 0x00, 0x02, 0x05, 0x05, 0x00, 0x03, 0x07, 0x01, 0x01
        /*0010*/ 	.byte	0x02, 0x03, 0x00, 0x00, 0x02, 0x06, 0x01, 0x00, 0x04, 0x0b, 0x08, 0x00, 0x09, 0x00, 0x00, 0x00
        /*0020*/ 	.byte	0x00, 0x00, 0x00, 0x00


//--------------------- .nv.info._Z21int4_gemv_bias_kernelPfPKfPKhPK6__halfS1_iii --------------------------
	.section	.nv.info._Z21int4_gemv_bias_kernelPfPKfPKhPK6__halfS1_iii,"",@"SHT_CUDA_INFO"
	.sectionflags	@""
	.align	4


	//----- nvinfo : EIATTR_CUDA_API_VERSION
	.align		4
        /*0000*/ 	.byte	0x04, 0x37
        /*0002*/ 	.short	(.L_43 - .L_42)
.L_42:
        /*0004*/ 	.word	0x00000082


	//----- nvinfo : EIATTR_KPARAM_INFO
	.align		4
.L_43:
        /*0008*/ 	.byte	0x04, 0x17
        /*000a*/ 	.short	(.L_45 - .L_44)
.L_44:
        /*000c*/ 	.word	0x00000000
        /*0010*/ 	.short	0x0007
        /*0012*/ 	.short	0x0030
        /*0014*/ 	.byte	0x00, 0xf0, 0x11, 0x00


	//----- nvinfo : EIATTR_KPARAM_INFO
	.align		4
.L_45:
        /*0018*/ 	.byte	0x04, 0x17
        /*001a*/ 	.short	(.L_47 - .L_46)
.L_46:
        /*001c*/ 	.word	0x00000000
        /*0020*/ 	.short	0x0006
        /*0022*/ 	.short	0x002c
        /*0024*/ 	.byte	0x00, 0xf0, 0x11, 0x00


	//----- nvinfo : EIATTR_KPARAM_INFO
	.align		4
.L_47:
        /*0028*/ 	.byte	0x04, 0x17
        /*002a*/ 	.short	(.L_49 - .L_48)
.L_48:
        /*002c*/ 	.word	0x00000000
        /*0030*/ 	.short	0x0005
        /*0032*/ 	.short	0x0028
        /*0034*/ 	.byte	0x00, 0xf0, 0x11, 0x00


	//----- nvinfo : EIATTR_KPARAM_INFO
	.align		4
.L_49:
        /*0038*/ 	.byte	0x04, 0x17
        /*003a*/ 	.short	(.L_51 - .L_50)
.L_50:
        /*003c*/ 	.word	0x00000000
        /*0040*/ 	.short	0x0004
        /*0042*/ 	.short	0x0020
        /*0044*/ 	.byte	0x00, 0xf5, 0x21, 0x00


	//----- nvinfo : EIATTR_KPARAM_INFO
	.align		4
.L_51:
        /*0048*/ 	.byte	0x04, 0x17
        /*004a*/ 	.short	(.L_53 - .L_52)
.L_52:
        /*004c*/ 	.word	0x00000000
        /*0050*/ 	.short	0x0003
        /*0052*/ 	.short	0x0018
        /*0054*/ 	.byte	0x00, 0xf5, 0x21, 0x00


	//----- nvinfo : EIATTR_KPARAM_INFO
	.align		4
.L_53:
        /*0058*/ 	.byte	0x04, 0x17
        /*005a*/ 	.short	(.L_55 - .L_54)
.L_54:
        /*005c*/ 	.word	0x00000000
        /*0060*/ 	.short	0x0002
        /*0062*/ 	.short	0x0010
        /*0064*/ 	.byte	0x00, 0xf5, 0x21, 0x00


	//----- nvinfo : EIATTR_KPARAM_INFO
	.align		4
.L_55:
        /*0068*/ 	.byte	0x04, 0x17
        /*006a*/ 	.short	(.L_57 - .L_56)
.L_56:
        /*006c*/ 	.word	0x00000000
        /*0070*/ 	.short	0x0001
        /*0072*/ 	.short	0x0008
        /*0074*/ 	.byte	0x00, 0xf5, 0x21, 0x00


	//----- nvinfo : EIATTR_KPARAM_INFO
	.align		4
.L_57:
        /*0078*/ 	.byte	0x04, 0x17
        /*007a*/ 	.short	(.L_59 - .L_58)
.L_58:
        /*007c*/ 	.word	0x00000000
        /*0080*/ 	.short	0x0000
        /*0082*/ 	.short	0x0000
        /*0084*/ 	.byte	0x00, 0xf5, 0x21, 0x00


	//----- nvinfo : EIATTR_SPARSE_MMA_MASK
	.align		4
.L_59:
        /*0088*/ 	.byte	0x03, 0x50
        /*008a*/ 	.short	0x0000


	//----- nvinfo : EIATTR_MAXREG_COUNT
	.align		4
        /*008c*/ 	.byte	0x03, 0x1b
        /*008e*/ 	.short	0x00ff


	//----- nvinfo : EIATTR_NUM_BARRIERS
	.align		4
        /*0090*/ 	.byte	0x02, 0x4c
        /*0092*/ 	.byte	0x01
	.zero		1


	//----- nvinfo : EIATTR_MERCURY_ISA_VERSION
	.align		4
        /*0094*/ 	.byte	0x03, 0x5f
        /*0096*/ 	.short	0x0101


	//----- nvinfo : EIATTR_COOP_GROUP_MASK_REGIDS
	.align		4
        /*0098*/ 	.byte	0x04, 0x29
        /*009a*/ 	.short	(.L_61 - .L_60)


	//   ....[0]....
.L_60:
        /*009c*/ 	.word	0xffffffff


	//   ....[1]....
        /*00a0*/ 	.word	0xffffffff


	//   ....[2]....
        /*00a4*/ 	.word	0xffffffff


	//   ....[3]....
        /*00a8*/ 	.word	0xffffffff


	//   ....[4]....
        /*00ac*/ 	.word	0xffffffff


	//   ....[5]....
        /*00b0*/ 	.word	0xffffffff


	//   ....[6]....
        /*00b4*/ 	.word	0xffffffff


	//   ....[7]....
        /*00b8*/ 	.word	0xffffffff


	//   ....[8]....
        /*00bc*/ 	.word	0xffffffff


	//   ....[9]....
        /*00c0*/ 	.word	0xffffffff


	//----- nvinfo : EIATTR_COOP_GROUP_INSTR_OFFSETS
	.align		4
.L_61:
        /*00c4*/ 	.byte	0x04, 0x28
        /*00c6*/ 	.short	(.L_63 - .L_62)


	//   ....[0]....
.L_62:
        /*00c8*/ 	.word	0x000004e0


	//   ....[1]....
        /*00cc*/ 	.word	0x00000540


	//   ....[2]....
        /*00d0*/ 	.word	0x00000580


	//   ....[3]....
        /*00d4*/ 	.word	0x000005a0


	//   ....[4]....
        /*00d8*/ 	.word	0x000005c0


	//   ....[5]....
        /*00dc*/ 	.word	0x000006b0


	//   ....[6]....
        /*00e0*/ 	.word	0x000006d0


	//   ....[7]....
        /*00e4*/ 	.word	0x000006f0


	//   ....[8]....
        /*00e8*/ 	.word	0x00000710


	//   ....[9]....
        /*00ec*/ 	.word	0x00000730


	//----- nvinfo : EIATTR_VRC_CTA_INIT_COUNT
	.align		4
.L_63:
        /*00f0*/ 	.byte	0x02, 0x4a
	.zero		1
	.zero		1


	//----- nvinfo : EIATTR_EXIT_INSTR_OFFSETS
	.align		4
        /*00f4*/ 	.byte	0x04, 0x1c
        /*00f6*/ 	.short	(.L_65 - .L_64)


	//   ....[0]....
.L_64:
        /*00f8*/ 	.word	0x00000040


	//   ....[1]....
        /*00fc*/ 	.word	0x00000600


	//   ....[2]....
        /*0100*/ 	.word	0x00000740


	//   ....[3]....
        /*0104*/ 	.word	0x00000850


	//----- nvinfo : EIATTR_CRS_STACK_SIZE
	.align		4
.L_65:
        /*0108*/ 	.byte	0x04, 0x1e
        /*010a*/ 	.short	(.L_67 - .L_66)
.L_66:
        /*010c*/ 	.word	0x00000000


	//----- nvinfo : EIATTR_CBANK_PARAM_SIZE
	.align		4
.L_67:
        /*0110*/ 	.byte	0x03, 0x19
        /*0112*/ 	.short	0x0034


	//----- nvinfo : EIATTR_PARAM_CBANK
	.align		4
        /*0114*/ 	.byte	0x04, 0x0a
        /*0116*/ 	.short	(.L_69 - .L_68)
	.align		4
.L_68:
        /*0118*/ 	.word	index@(.nv.constant0._Z21int4_gemv_bias_kernelPfPKfPKhPK6__halfS1_iii)
        /*011c*/ 	.short	0x0380
        /*011e*/ 	.short	0x0034


	//----- nvinfo : EIATTR_SW_WAR
	.align		4
.L_69:
        /*0120*/ 	.byte	0x04, 0x36
        /*0122*/ 	.short	(.L_71 - .L_70)
.L_70:
        /*0124*/ 	.word	0x00000008
.L_71:


//--------------------- .nv.info._Z19int4_gemv_kernel_v5PfPKfPKhPK6__halfiii --------------------------
	.section	.nv.info._Z19int4_gemv_kernel_v5PfPKfPKhPK6__halfiii,"",@"SHT_CUDA_INFO"
	.sectionflags	@""
	.align	4


	//----- nvinfo : EIATTR_CUDA_API_VERSION
	.align		4
        /*0000*/ 	.byte	0x04, 0x37
        /*0002*/ 	.short	(.L_73 - .L_72)
.L_72:
        /*0004*/ 	.word	0x00000082


	//----- nvinfo : EIATTR_KPARAM_INFO
	.align		4
.L_73:
        /*0008*/ 	.byte	0x04, 0x17
        /*000a*/ 	.short	(.L_75 - .L_74)
.L_74:
        /*000c*/ 	.word	0x00000000
        /*0010*/ 	.short	0x0006
        /*0012*/ 	.short	0x0028
        /*0014*/ 	.byte	0x00, 0xf0, 0x11, 0x00


	//----- nvinfo : EIATTR_KPARAM_INFO
	.align		4
.L_75:
        /*0018*/ 	.byte	0x04, 0x17
        /*001a*/ 	.short	(.L_77 - .L_76)
.L_76:
        /*001c*/ 	.word	0x00000000
        /*0020*/ 	.short	0x0005
        /*0022*/ 	.short	0x0024
        /*0024*/ 	.byte	0x00, 0xf0, 0x11, 0x00


	//----- nvinfo : EIATTR_KPARAM_INFO
	.align		4
.L_77:
        /*0028*/ 	.byte	0x04, 0x17
        /*002a*/ 	.short	(.L_79 - .L_78)
.L_78:
        /*002c*/ 	.word	0x00000000
        /*0030*/ 	.short	0x0004
        /*0032*/ 	.short	0x0020
        /*0034*/ 	.byte	0x00, 0xf0, 0x11, 0x00


	//----- nvinfo : EIATTR_KPARAM_INFO
	.align		4
.L_79:
        /*0038*/ 	.byte	0x04, 0x17
        /*003a*/ 	.short	(.L_81 - .L_80)
.L_80:
        /*003c*/ 	.word	0x00000000
        /*0040*/ 	.short	0x0003
        /*0042*/ 	.short	0x0018
        /*0044*/ 	.byte	0x00, 0xf5, 0x21, 0x00


	//----- nvinfo : EIATTR_KPARAM_INFO
	.align		4
.L_81:
        /*0048*/ 	.byte	0x04, 0x17
        /*004a*/ 	.short	(.L_83 - .L_82)
.L_82:
        /*004c*/ 	.word	0x00000000
        /*0050*/ 	.short	0x0002
        /*0052*/ 	.short	0x0010
        /*0054*/ 	.byte	0x00, 0xf5, 0x21, 0x00


	//----- nvinfo : EIATTR_KPARAM_INFO
	.align		4
.L_83:
        /*0058*/ 	.byte	0x04, 0x17
        /*005a*/ 	.short	(.L_85 - .L_84)
.L_84:
        /*005c*/ 	.word	0x00000000
        /*0060*/ 	.short	0x0001
        /*0062*/ 	.short	0x0008
        /*0064*/ 	.byte	0x00, 0xf5, 0x21, 0x00


	//----- nvinfo : EIATTR_KPARAM_INFO
	.align		4
.L_85:
        /*0068*/ 	.byte	0x04, 0x17
        /*006a*/ 	.short	(.L_87 - .L_86)
.L_86:
        /*006c*/ 	.word	0x00000000
        /*0070*/ 	.short	0x0000
        /*0072*/ 	.short	0x0000
        /*0074*/ 	.byte	0x00, 0xf5, 0x21, 0x00


	//----- nvinfo : EIATTR_SPARSE_MMA_MASK
	.align		4
.L_87:
        /*0078*/ 	.byte	0x03, 0x50
        /*007a*/ 	.short	0x0000


	//----- nvinfo : EIATTR_MAXREG_COUNT
	.align		4
        /*007c*/ 	.byte	0x03, 0x1b
        /*007e*/ 	.short	0x00ff


	//----- nvinfo : EIATTR_NUM_BARRIERS
	.align		4
        /*0080*/ 	.byte	0x02, 0x4c
        /*0082*/ 	.byte	0x01
	.zero		1


	//----- nvinfo : EIATTR_MERCURY_ISA_VERSION
	.align		4
        /*0084*/ 	.byte	0x03, 0x5f
        /*0086*/ 	.short	0x0101


	//----- nvinfo : EIATTR_COOP_GROUP_MASK_REGIDS
	.align		4
        /*0088*/ 	.byte	0x04, 0x29
        /*008a*/ 	.short	(.L_89 - .L_88)


	//   ....[0]....
.L_88:
        /*008c*/ 	.word	0xffffffff


	//   ....[1]....
        /*0090*/ 	.word	0xffffffff


	//   ....[2]....
        /*0094*/ 	.word	0xffffffff


	//   ....[3]....
        /*0098*/ 	.word	0xffffffff


	//   ....[4]....
        /*009c*/ 	.word	0xffffffff


	//   ....[5]....
        /*00a0*/ 	.word	0xffffffff


	//   ....[6]....
        /*00a4*/ 	.word	0xffffffff


	//   ....[7]....
        /*00a8*/ 	.word	0xffffffff


	//   ....[8]....
        /*00ac*/ 	.word	0xffffffff


	//   ....[9]....
        /*00b0*/ 	.word	0xffffffff


	//----- nvinfo : EIATTR_COOP_GROUP_INSTR_OFFSETS
	.align		4
.L_89:
        /*00b4*/ 	.byte	0x04, 0x28
        /*00b6*/ 	.short	(.L_91 - .L_90)


	//   ....[0]....
.L_90:
        /*00b8*/ 	.word	0x00001790


	//   ....[1]....
        /*00bc*/ 	.word	0x000017f0


	//   ....[2]....
        /*00c0*/ 	.word	0x00001830


	//   ....[3]....
        /*00c4*/ 	.word	0x00001850


	//   ....[4]....
        /*00c8*/ 	.word	0x00001870


	//   ....[5]....
        /*00cc*/ 	.word	0x00001960


	//   ....[6]....
        /*00d0*/ 	.word	0x00001980


	//   ....[7]....
        /*00d4*/ 	.word	0x000019a0


	//   ....[8]....
        /*00d8*/ 	.word	0x000019c0


	//   ....[9]....
        /*00dc*/ 	.word	0x000019e0


	//----- nvinfo : EIATTR_VRC_CTA_INIT_COUNT
	.align		4
.L_91:
        /*00e0*/ 	.byte	0x02, 0x4a
	.zero		1
	.zero		1


	//----- nvinfo : EIATTR_EXIT_INSTR_OFFSETS
	.align		4
        /*00e4*/ 	.byte	0x04, 0x1c
        /*00e6*/ 	.short	(.L_93 - .L_92)


	//   ....[0]....
.L_92:
        /*00e8*/ 	.word	0x00000040


	//   ....[1]....
        /*00ec*/ 	.word	0x000018b0


	//   ....[2]....
        /*00f0*/ 	.word	0x000019f0


	//   ....[3]....
        /*00f4*/ 	.word	0x00001a70


	//----- nvinfo : EIATTR_CRS_STACK_SIZE
	.align		4
.L_93:
        /*00f8*/ 	.byte	0x04, 0x1e
        /*00fa*/ 	.short	(.L_95 - .L_94)
.L_94:
        /*00fc*/ 	.word	0x00000000


	//----- nvinfo : EIATTR_CBANK_PARAM_SIZE
	.align		4
.L_95:
        /*0100*/ 	.byte	0x03, 0x19
        /*0102*/ 	.short	0x002c


	//----- nvinfo : EIATTR_PARAM_CBANK
	.align		4
        /*0104*/ 	.byte	0x04, 0x0a
        /*0106*/ 	.short	(.L_97 - .L_96)
	.align		4
.L_96:
        /*0108*/ 	.word	index@(.nv.constant0._Z19int4_gemv_kernel_v5PfPKfPKhPK6__halfiii)
        /*010c*/ 	.short	0x0380
        /*010e*/ 	.short	0x002c


	//----- nvinfo : EIATTR_SW_WAR
	.align		4
.L_97:
        /*0110*/ 	.byte	0x04, 0x36
        /*0112*/ 	.short	(.L_99 - .L_98)
.L_98:
        /*0114*/ 	.word	0x00000008
.L_99:


//--------------------- .nv.info._Z19int4_gemv_kernel_v4PfPKfPKhPK6__halfiii --------------------------
	.section	.nv.info._Z19int4_gemv_kernel_v4PfPKfPKhPK6__halfiii,"",@"SHT_CUDA_INFO"
	.sectionflags	@""
	.align	4


	//----- nvinfo : EIATTR_CUDA_API_VERSION
	.align		4
        /*0000*/ 	.byte	0x04, 0x37
        /*0002*/ 	.short	(.L_101 - .L_100)
.L_100:
        /*0004*/ 	.word	0x00000082


	//----- nvinfo : EIATTR_KPARAM_INFO
	.align		4
.L_101:
        /*0008*/ 	.byte	0x04, 0x17
        /*000a*/ 	.short	(.L_103 - .L_102)
.L_102:
        /*000c*/ 	.word	0x00000000
        /*0010*/ 	.short	0x0006
        /*0012*/ 	.short	0x0028
        /*0014*/ 	.byte	0x00, 0xf0, 0x11, 0x00


	//----- nvinfo : EIATTR_KPARAM_INFO
	.align		4
.L_103:
        /*0018*/ 	.byte	0x04, 0x17
        /*001a*/ 	.short	(.L_105 - .L_104)
.L_104:
        /*001c*/ 	.word	0x00000000
        /*0020*/ 	.short	0x0005
        /*0022*/ 	.short	0x0024
        /*0024*/ 	.byte	0x00, 0xf0, 0x11, 0x00


	//----- nvinfo : EIATTR_KPARAM_INFO
	.align		4
.L_105:
        /*0028*/ 	.byte	0x04, 0x17
        /*002a*/ 	.short	(.L_107 - .L_106)
.L_106:
        /*002c*/ 	.word	0x00000000
        /*0030*/ 	.short	0x0004
        /*0032*/ 	.short	0x0020
        /*0034*/ 	.byte	0x00, 0xf0, 0x11, 0x00


	//----- nvinfo : EIATTR_KPARAM_INFO
	.align		4
.L_107:
        /*0038*/ 	.byte	0x04, 0x17
        /*003a*/ 	.short	(.L_109 - .L_108)
.L_108:
        /*003c*/ 	.word	0x00000000
        /*0040*/ 	.short	0x0003
        /*0042*/ 	.short	0x0018
        /*0044*/ 	.byte	0x00, 0xf5, 0x21, 0x00


	//----- nvinfo : EIATTR_KPARAM_INFO
	.align		4
.L_109:
        /*0048*/ 	.byte	0x04, 0x17
        /*004a*/ 	.short	(.L_111 - .L_110)
.L_110:
        /*004c*/ 	.word	0x00000000
        /*0050*/ 	.short	0x0002
        /*0052*/ 	.short	0x0010
        /*0054*/ 	.byte	0x00, 0xf5, 0x21, 0x00


	//----- nvinfo : EIATTR_KPARAM_INFO
	.align		4
.L_111:
        /*0058*/ 	.byte	0x04, 0x17
        /*005a*/ 	.short	(.L_113 - .L_112)
.L_112:
        /*005c*/ 	.word	0x00000000
        /*0060*/ 	.short	0x0001
        /*0062*/ 	.short	0x0008
        /*0064*/ 	.byte	0x00, 0xf5, 0x21, 0x00


	//----- nvinfo : EIATTR_KPARAM_INFO
	.align		4
.L_113:
        /*0068*/ 	.byte	0x04, 0x17
        /*006a*/ 	.short	(.L_115 - .L_114)
.L_114:
        /*006c*/ 	.word	0x00000000
        /*0070*/ 	.short	0x0000
        /*0072*/ 	.short	0x0000
        /*0074*/ 	.byte	0x00, 0xf5, 0x21, 0x00


	//----- nvinfo : EIATTR_SPARSE_MMA_MASK
	.align		4
.L_115:
        /*0078*/ 	.byte	0x03, 0x50
        /*007a*/ 	.short	0x0000


	//----- nvinfo : EIATTR_MAXREG_COUNT
	.align		4
        /*007c*/ 	.byte	0x03, 0x1b
        /*007e*/ 	.short	0x00ff


	//----- nvinfo : EIATTR_NUM_BARRIERS
	.align		4
        /*0080*/ 	.byte	0x02, 0x4c
        /*0082*/ 	.byte	0x01
	.zero		1


	//----- nvinfo : EIATTR_MERCURY_ISA_VERSION
	.align		4
        /*0084*/ 	.byte	0x03, 0x5f
        /*0086*/ 	.short	0x0101


	//----- nvinfo : EIATTR_COOP_GROUP_MASK_REGIDS
	.align		4
        /*0088*/ 	.byte	0x04, 0x29
        /*008a*/ 	.short	(.L_117 - .L_116)


	//   ....[0]....
.L_116:
        /*008c*/ 	.word	0xffffffff


	//   ....[1]....
        /*0090*/ 	.word	0xffffffff


	//   ....[2]....
        /*0094*/ 	.word	0xffffffff


	//   ....[3]....
        /*0098*/ 	.word	0xffffffff


	//   ....[4]....
        /*009c*/ 	.word	0xffffffff


	//   ....[5]....
        /*00a0*/ 	.word	0xffffffff


	//   ....[6]....
        /*00a4*/ 	.word	0xffffffff


	//   ....[7]....
        /*00a8*/ 	.word	0xffffffff


	//   ....[8]....
        /*00ac*/ 	.word	0xffffffff


	//   ....[9]....
        /*00b0*/ 	.word	0xffffffff


	//----- nvinfo : EIATTR_COOP_GROUP_INSTR_OFFSETS
	.align		4
.L_117:
        /*00b4*/ 	.byte	0x04, 0x28
        /*00b6*/ 	.short	(.L_119 - .L_118)


	//   ....[0]....
.L_118:
        /*00b8*/ 	.word	0x00001e30


	//   ....[1]....
        /*00bc*/ 	.word	0x00001e60


	//   ....[2]....
        /*00c0*/ 	.word	0x00001ec0


	//   ....[3]....
        /*00c4*/ 	.word	0x00001f00


	//   ....[4]....
        /*00c8*/ 	.word	0x00001f20


	//   ....[5]....
        /*00cc*/ 	.word	0x00002010


	//   ....[6]....
        /*00d0*/ 	.word	0x00002030


	//   ....[7]....
        /*00d4*/ 	.word	0x00002050


	//   ....[8]....
        /*00d8*/ 	.word	0x00002070


	//   ....[9]....
        /*00dc*/ 	.word	0x00002090


	//----- nvinfo : EIATTR_VRC_CTA_INIT_COUNT
	.align		4
.L_119:
        /*00e0*/ 	.byte	0x02, 0x4a
	.zero		1
	.zero		1


	//----- nvinfo : EIATTR_EXIT_INSTR_OFFSETS
	.align		4
        /*00e4*/ 	.byte	0x04, 0x1c
        /*00e6*/ 	.short	(.L_121 - .L_120)


	//   ....[0]....
.L_120:
        /*00e8*/ 	.word	0x00000040


	//   ....[1]....
        /*00ec*/ 	.word	0x00001f60


	//   ....[2]....
        /*00f0*/ 	.word	0x000020a0


	//   ....[3]....
        /*00f4*/ 	.word	0x00002120


	//----- nvinfo : EIATTR_CRS_STACK_SIZE
	.align		4
.L_121:
        /*00f8*/ 	.byte	0x04, 0x1e
        /*00fa*/ 	.short	(.L_123 - .L_122)
.L_122:
        /*00fc*/ 	.word	0x00000000


	//----- nvinfo : EIATTR_CBANK_PARAM_SIZE
	.align		4
.L_123:
        /*0100*/ 	.byte	0x03, 0x19
        /*0102*/ 	.short	0x002c


	//----- nvinfo : EIATTR_PARAM_CBANK
	.align		4
        /*0104*/ 	.byte	0x04, 0x0a
        /*0106*/ 	.short	(.L_125 - .L_124)
	.align		4
.L_124:
        /*0108*/ 	.word	index@(.nv.constant0._Z19int4_gemv_kernel_v4PfPKfPKhPK6__halfiii)
        /*010c*/ 	.short	0x0380
        /*010e*/ 	.short	0x002c


	//----- nvinfo : EIATTR_SW_WAR
	.align		4
.L_125:
        /*0110*/ 	.byte	0x04, 0x36
        /*0112*/ 	.short	(.L_127 - .L_126)
.L_126:
        /*0114*/ 	.word	0x00000008
.L_127:


//--------------------- .nv.info._Z25int4_gemv_multirow_kernelPfPKfPKhPK6__halfiii --------------------------
	.section	.nv.info._Z25int4_gemv_multirow_kernelPfPKfPKhPK6__halfiii,"",@"SHT_CUDA_INFO"
	.sectionflags	@""
	.align	4


	//----- nvinfo : EIATTR_CUDA_API_VERSION
	.align		4
        /*0000*/ 	.byte	0x04, 0x37
        /*0002*/ 	.short	(.L_129 - .L_128)
.L_128:
        /*0004*/ 	.word	0x00000082


	//----- nvinfo : EIATTR_KPARAM_INFO
	.align		4
.L_129:
        /*0008*/ 	.byte	0x04, 0x17
        /*000a*/ 	.short	(.L_131 - .L_130)
.L_130:
        /*000c*/ 	.word	0x00000000
        /*0010*/ 	.short	0x0006
        /*0012*/ 	.short	0x0028
        /*0014*/ 	.byte	0x00, 0xf0, 0x11, 0x00


	//----- nvinfo : EIATTR_KPARAM_INFO
	.align		4
.L_131:
        /*0018*/ 	.byte	0x04, 0x17
        /*001a*/ 	.short	(.L_133 - .L_132)
.L_132:
        /*001c*/ 	.word	0x00000000
        /*0020*/ 	.short	0x0005
        /*0022*/ 	.short	0x0024
        /*0024*/ 	.byte	0x00, 0xf0, 0x11, 0x00


	//----- nvinfo : EIATTR_KPARAM_INFO
	.align		4
.L_133:
        /*0028*/ 	.byte	0x04, 0x17
        /*002a*/ 	.short	(.L_135 - .L_134)
.L_134:
        /*002c*/ 	.word	0x00000000
        /*0030*/ 	.short	0x0004
        /*0032*/ 	.short	0x0020
        /*0034*/ 	.byte	0x00, 0xf0, 0x11, 0x00


	//----- nvinfo : EIATTR_KPARAM_INFO
	.align		4
.L_135:
        /*0038*/ 	.byte	0x04, 0x17
        /*003a*/ 	.short	(.L_137 - .L_136)
.L_136:
        /*003c*/ 	.word	0x00000000
        /*0040*/ 	.short	0x0003
        /*0042*/ 	.short	0x0018
        /*0044*/ 	.byte	0x00, 0xf5, 0x21, 0x00


	//----- nvinfo : EIATTR_KPARAM_INFO
	.align		4
.L_137:
        /*0048*/ 	.byte	0x04, 0x17
        /*004a*/ 	.short	(.L_139 - .L_138)
.L_138:
        /*004c*/ 	.word	0x00000000
        /*0050*/ 	.short	0x0002
        /*0052*/ 	.short	0x0010
        /*0054*/ 	.byte	0x00, 0xf5, 0x21, 0x00


	//----- nvinfo : EIATTR_KPARAM_INFO
	.align		4
.L_139:
        /*0058*/ 	.byte	0x04, 0x17
        /*005a*/ 	.short	(.L_141 - .L_140)
.L_140:
        /*005c*/ 	.word	0x00000000
        /*0060*/ 	.short	0x0001
        /*0062*/ 	.short	0x0008
        /*0064*/ 	.byte	0x00, 0xf5, 0x21, 0x00


	//----- nvinfo : EIATTR_KPARAM_INFO
	.align		4
.L_141:
        /*0068*/ 	.byte	0x04, 0x17
        /*006a*/ 	.short	(.L_143 - .L_142)
.L_142:
        /*006c*/ 	.word	0x00000000
        /*0070*/ 	.short	0x0000
        /*0072*/ 	.short	0x0000
        /*0074*/ 	.byte	0x00, 0xf5, 0x21, 0x00


	//----- nvinfo : EIATTR_SPARSE_MMA_MASK
	.align		4
.L_143:
        /*0078*/ 	.byte	0x03, 0x50
        /*007a*/ 	.short	0x0000


	//----- nvinfo : EIATTR_MAXREG_COUNT
	.align		4
        /*007c*/ 	.byte	0x03, 0x1b
        /*007e*/ 	.short	0x00ff


	//----- nvinfo : EIATTR_NUM_BARRIERS
	.align		4
        /*0080*/ 	.byte	0x02, 0x4c
        /*0082*/ 	.byte	0x01
	.zero		1


	//----- nvinfo : EIATTR_MERCURY_ISA_VERSION
	.align		4
        /*0084*/ 	.byte	0x03, 0x5f
        /*0086*/ 	.short	0x0101


	//----- nvinfo : EIATTR_COOP_GROUP_MASK_REGIDS
	.align		4
        /*0088*/ 	.byte	0x04, 0x29
        /*008a*/ 	.short	(.L_145 - .L_144)


	//   ....[0]....
.L_144:
        /*008c*/ 	.word	0xffffffff


	//   ....[1]....
        /*0090*/ 	.word	0xffffffff


	//   ....[2]....
        /*0094*/ 	.word	0xffffffff


	//   ....[3]....
        /*0098*/ 	.word	0xffffffff


	//   ....[4]....
        /*009c*/ 	.word	0xffffffff


	//----- nvinfo : EIATTR_COOP_GROUP_INSTR_OFFSETS
	.align		4
.L_145:
        /*00a0*/ 	.byte	0x04, 0x28
        /*00a2*/ 	.short	(.L_147 - .L_146)


	//   ....[0]....
.L_146:
        /*00a4*/ 	.word	0x00000790


	//   ....[1]....
        /*00a8*/ 	.word	0x000007c0


	//   ....[2]....
        /*00ac*/ 	.word	0x000007e0


	//   ....[3]....
        /*00b0*/ 	.word	0x00000800


	//   ....[4]....
        /*00b4*/ 	.word	0x00000820


	//----- nvinfo : EIATTR_VRC_CTA_INIT_COUNT
	.align		4
.L_147:
        /*00b8*/ 	.byte	0x02, 0x4a
	.zero		1
	.zero		1


	//----- nvinfo : EIATTR_EXIT_INSTR_OFFSETS
	.align		4
        /*00bc*/ 	.byte	0x04, 0x1c
        /*00be*/ 	.short	(.L_149 - .L_148)


	//   ....[0]....
.L_148:
        /*00c0*/ 	.word	0x000001b0


	//   ....[1]....
        /*00c4*/ 	.word	0x00000830


	//   ....[2]....
        /*00c8*/ 	.word	0x00000880


	//----- nvinfo : EIATTR_CRS_STACK_SIZE
	.align		4
.L_149:
        /*00cc*/ 	.byte	0x04, 0x1e
        /*00ce*/ 	.short	(.L_151 - .L_150)
.L_150:
        /*00d0*/ 	.word	0x00000000


	//----- nvinfo : EIATTR_CBANK_PARAM_SIZE
	.align		4
.L_151:
        /*00d4*/ 	.byte	0x03, 0x19
        /*00d6*/ 	.short	0x002c


	//----- nvinfo : EIATTR_PARAM_CBANK
	.align		4
        /*00d8*/ 	.byte	0x04, 0x0a
        /*00da*/ 	.short	(.L_153 - .L_152)
	.align		4
.L_152:
        /*00dc*/ 	.word	index@(.nv.constant0._Z25int4_gemv_multirow_kernelPfPKfPKhPK6__halfiii)
        /*00e0*/ 	.short	0x0380
        /*00e2*/ 	.short	0x002c


	//----- nvinfo : EIATTR_SW_WAR
	.align		4
.L_153:
        /*00e4*/ 	.byte	0x04, 0x36
        /*00e6*/ 	.short	(.L_155 - .L_154)
.L_154:
        /*00e8*/ 	.word	0x00000008
.L_155:


//--------------------- .nv.info._Z19int4_gemv_kernel_v2PfPKfPKhPK6__halfiii --------------------------
	.section	.nv.info._Z19int4_gemv_kernel_v2PfPKfPKhPK6__halfiii,"",@"SHT_CUDA_INFO"
	.sectionflags	@""
	.align	4


	//----- nvinfo : EIATTR_CUDA_API_VERSION
	.align		4
        /*0000*/ 	.byte	0x04, 0x37
        /*0002*/ 	.short	(.L_157 - .L_156)
.L_156:
        /*0004*/ 	.word	0x00000082


	//----- nvinfo : EIATTR_KPARAM_INFO
	.align		4
.L_157:
        /*0008*/ 	.byte	0x04, 0x17
        /*000a*/ 	.short	(.L_159 - .L_158)
.L_158:
        /*000c*/ 	.word	0x00000000
        /*0010*/ 	.short	0x0006
        /*0012*/ 	.short	0x0028
        /*0014*/ 	.byte	0x00, 0xf0, 0x11, 0x00


	//----- nvinfo : EIATTR_KPARAM_INFO
	.align		4
.L_159:
        /*0018*/ 	.byte	0x04, 0x17
        /*001a*/ 	.short	(.L_161 - .L_160)
.L_160:
        /*001c*/ 	.word	0x00000000
        /*0020*/ 	.short	0x0005
        /*0022*/ 	.short	0x0024
        /*0024*/ 	.byte	0x00, 0xf0, 0x11, 0x00


	//----- nvinfo : EIATTR_KPARAM_INFO
	.align		4
.L_161:
        /*0028*/ 	.byte	0x04, 0x17
        /*002a*/ 	.short	(.L_163 - .L_162)
.L_162:
        /*002c*/ 	.word	0x00000000
        /*0030*/ 	.short	0x0004
        /*0032*/ 	.short	0x0020
        /*0034*/ 	.byte	0x00, 0xf0, 0x11, 0x00


	//----- nvinfo : EIATTR_KPARAM_INFO
	.align		4
.L_163:
        /*0038*/ 	.byte	0x04, 0x17
        /*003a*/ 	.short	(.L_165 - .L_164)
.L_164:
        /*003c*/ 	.word	0x00000000
        /*0040*/ 	.short	0x0003
        /*0042*/ 	.short	0x0018
        /*0044*/ 	.byte	0x00, 0xf5, 0x21, 0x00


	//----- nvinfo : EIATTR_KPARAM_INFO
	.align		4
.L_165:
        /*0048*/ 	.byte	0x04, 0x17
        /*004a*/ 	.short	(.L_167 - .L_166)
.L_166:
        /*004c*/ 	.word	0x00000000
        /*0050*/ 	.short	0x0002
        /*0052*/ 	.short	0x0010
        /*0054*/ 	.byte	0x00, 0xf5, 0x21, 0x00


	//----- nvinfo : EIATTR_KPARAM_INFO
	.align		4
.L_167:
        /*0058*/ 	.byte	0x04, 0x17
        /*005a*/ 	.short	(.L_169 - .L_168)
.L_168:
        /*005c*/ 	.word	0x00000000
        /*0060*/ 	.short	0x0001
        /*0062*/ 	.short	0x0008
        /*0064*/ 	.byte	0x00, 0xf5, 0x21, 0x00


	//----- nvinfo : EIATTR_KPARAM_INFO
	.align		4
.L_169:
        /*0068*/ 	.byte	0x04, 0x17
        /*006a*/ 	.short	(.L_171 - .L_170)
.L_170:
        /*006c*/ 	.word	0x00000000
        /*0070*/ 	.short	0x0000
        /*0072*/ 	.short	0x0000
        /*0074*/ 	.byte	0x00, 0xf5, 0x21, 0x00


	//----- nvinfo : EIATTR_SPARSE_MMA_MASK
	.align		4
.L_171:
        /*0078*/ 	.byte	0x03, 0x50
        /*007a*/ 	.short	0x0000


	//----- nvinfo : EIATTR_MAXREG_COUNT
	.align		4
        /*007c*/ 	.byte	0x03, 0x1b
        /*007e*/ 	.short	0x00ff


	//----- nvinfo : EIATTR_NUM_BARRIERS
	.align		4
        /*0080*/ 	.byte	0x02, 0x4c
        /*0082*/ 	.byte	0x01
	.zero		1


	//----- nvinfo : EIATTR_MERCURY_ISA_VERSION
	.align		4
        /*0084*/ 	.byte	0x03, 0x5f
        /*0086*/ 	.short	0x0101


	//----- nvinfo : EIATTR_COOP_GROUP_MASK_REGIDS
	.align		4
        /*0088*/ 	.byte	0x04, 0x29
        /*008a*/ 	.short	(.L_173 - .L_172)


	//   ....[0]....
.L_172:
        /*008c*/ 	.word	0xffffffff


	//   ....[1]....
        /*0090*/ 	.word	0xffffffff


	//   ....[2]....
        /*0094*/ 	.word	0xffffffff


	//   ....[3]....
        /*0098*/ 	.word	0xffffffff


	//   ....[4]....
        /*009c*/ 	.word	0xffffffff


	//   ....[5]....
        /*00a0*/ 	.word	0xffffffff


	//   ....[6]....
        /*00a4*/ 	.word	0xffffffff


	//   ....[7]....
        /*00a8*/ 	.word	0xffffffff


	//   ....[8]....
        /*00ac*/ 	.word	0xffffffff


	//   ....[9]....
        /*00b0*/ 	.word	0xffffffff


	//----- nvinfo : EIATTR_COOP_GROUP_INSTR_OFFSETS
	.align		4
.L_173:
        /*00b4*/ 	.byte	0x04, 0x28
        /*00b6*/ 	.short	(.L_175 - .L_174)


	//   ....[0]....
.L_174:
        /*00b8*/ 	.word	0x00001460


	//   ....[1]....
        /*00bc*/ 	.word	0x000014c0


	//   ....[2]....
        /*00c0*/ 	.word	0x00001500


	//   ....[3]....
        /*00c4*/ 	.word	0x00001520


	//   ....[4]....
        /*00c8*/ 	.word	0x00001540


	//   ....[5]....
        /*00cc*/ 	.word	0x00001630


	//   ....[6]....
        /*00d0*/ 	.word	0x00001650


	//   ....[7]....
        /*00d4*/ 	.word	0x00001670


	//   ....[8]....
        /*00d8*/ 	.word	0x00001690


	//   ....[9]....
        /*00dc*/ 	.word	0x000016b0


	//----- nvinfo : EIATTR_VRC_CTA_INIT_COUNT
	.align		4
.L_175:
        /*00e0*/ 	.byte	0x02, 0x4a
	.zero		1
	.zero		1


	//----- nvinfo : EIATTR_EXIT_INSTR_OFFSETS
	.align		4
        /*00e4*/ 	.byte	0x04, 0x1c
        /*00e6*/ 	.short	(.L_177 - .L_176)


	//   ....[0]....
.L_176:
        /*00e8*/ 	.word	0x00000040


	//   ....[1]....
        /*00ec*/ 	.word	0x00001580


	//   ....[2]....
        /*00f0*/ 	.word	0x000016c0


	//   ....[3]....
        /*00f4*/ 	.word	0x00001740


	//----- nvinfo : EIATTR_CRS_STACK_SIZE
	.align		4
.L_177:
        /*00f8*/ 	.byte	0x04, 0x1e
        /*00fa*/ 	.short	(.L_179 - .L_178)
.L_178:
        /*00fc*/ 	.word	0x00000000


	//----- nvinfo : EIATTR_CBANK_PARAM_SIZE
	.align		4
.L_179:
        /*0100*/ 	.byte	0x03, 0x19
        /*0102*/ 	.short	0x002c


	//----- nvinfo : EIATTR_PARAM_CBANK
	.align		4
        /*0104*/ 	.byte	0x04, 0x0a
        /*0106*/ 	.short	(.L_181 - .L_180)
	.align		4
.L_180:
        /*0108*/ 	.word	index@(.nv.constant0._Z19int4_gemv_kernel_v2PfPKfPKhPK6__halfiii)
        /*010c*/ 	.short	0x0380
        /*010e*/ 	.short	0x002c


	//----- nvinfo : EIATTR_SW_WAR
	.align		4
.L_181:
        /*0110*/ 	.byte	0x04, 0x36
        /*0112*/ 	.short	(.L_183 - .L_182)
.L_182:
        /*0114*/ 	.word	0x00000008
.L_183:


//--------------------- .nv.info._Z19int4_gemv_kernel_v3PfPKfPKhPK6__halfiii --------------------------
	.section	.nv.info._Z19int4_gemv_kernel_v3PfPKfPKhPK6__halfiii,"",@"SHT_CUDA_INFO"
	.sectionflags	@""
	.align	4


	//----- nvinfo : EIATTR_CUDA_API_VERSION
	.align		4
        /*0000*/ 	.byte	0x04, 0x37
        /*0002*/ 	.short	(.L_185 - .L_184)
.L_184:
        /*0004*/ 	.word	0x00000082


	//----- nvinfo : EIATTR_KPARAM_INFO
	.align		4
.L_185:
        /*0008*/ 	.byte	0x04, 0x17
        /*000a*/ 	.short	(.L_187 - .L_186)
.L_186:
        /*000c*/ 	.word	0x00000000
        /*0010*/ 	.short	0x0006
        /*0012*/ 	.short	0x0028
        /*0014*/ 	.byte	0x00, 0xf0, 0x11, 0x00


	//----- nvinfo : EIATTR_KPARAM_INFO
	.align		4
.L_187:
        /*0018*/ 	.byte	0x04, 0x17
        /*001a*/ 	.short	(.L_189 - .L_188)
.L_188:
        /*001c*/ 	.word	0x00000000
        /*0020*/ 	.short	0x0005
        /*0022*/ 	.short	0x0024
        /*0024*/ 	.byte	0x00, 0xf0, 0x11, 0x00


	//----- nvinfo : EIATTR_KPARAM_INFO
	.align		4
.L_189:
        /*0028*/ 	.byte	0x04, 0x17
        /*002a*/ 	.short	(.L_191 - .L_190)
.L_190:
        /*002c*/ 	.word	0x00000000
        /*0030*/ 	.short	0x0004
        /*0032*/ 	.short	0x0020
        /*0034*/ 	.byte	0x00, 0xf0, 0x11, 0x00


	//----- nvinfo : EIATTR_KPARAM_INFO
	.align		4
.L_191:
        /*0038*/ 	.byte	0x04, 0x17
        /*003a*/ 	.short	(.L_193 - .L_192)
.L_192:
        /*003c*/ 	.word	0x00000000
        /*0040*/ 	.short	0x0003
        /*0042*/ 	.short	0x0018
        /*0044*/ 	.byte	0x00, 0xf5, 0x21, 0x00


	//----- nvinfo : EIATTR_KPARAM_INFO
	.align		4
.L_193:
        /*0048*/ 	.byte	0x04, 0x17
        /*004a*/ 	.short	(.L_195 - .L_194)
.L_194:
        /*004c*/ 	.word	0x00000000
        /*0050*/ 	.short	0x0002
        /*0052*/ 	.short	0x0010
        /*0054*/ 	.byte	0x00, 0xf5, 0x21, 0x00


	//----- nvinfo : EIATTR_KPARAM_INFO
	.align		4
.L_195:
        /*0058*/ 	.byte	0x04, 0x17
        /*005a*/ 	.short	(.L_197 - .L_196)
.L_196:
        /*005c*/ 	.word	0x00000000
        /*0060*/ 	.short	0x0001
        /*0062*/ 	.short	0x0008
        /*0064*/ 	.byte	0x00, 0xf5, 0x21, 0x00


	//----- nvinfo : EIATTR_KPARAM_INFO
	.align		4
.L_197:
        /*0068*/ 	.byte	0x04, 0x17
        /*006a*/ 	.short	(.L_199 - .L_198)
.L_198:
        /*006c*/ 	.word	0x00000000
        /*0070*/ 	.short	0x0000
        /*0072*/ 	.short	0x0000
        /*0074*/ 	.byte	0x00, 0xf5, 0x21, 0x00


	//----- nvinfo : EIATTR_SPARSE_MMA_MASK
	.align		4
.L_199:
        /*0078*/ 	.byte	0x03, 0x50
        /*007a*/ 	.short	0x0000


	//----- nvinfo : EIATTR_MAXREG_COUNT
	.align		4
        /*007c*/ 	.byte	0x03, 0x1b
        /*007e*/ 	.short	0x00ff


	//----- nvinfo : EIATTR_NUM_BARRIERS
	.align		4
        /*0080*/ 	.byte	0x02, 0x4c
        /*0082*/ 	.byte	0x01
	.zero		1


	//----- nvinfo : EIATTR_MERCURY_ISA_VERSION
	.align		4
        /*0084*/ 	.byte	0x03, 0x5f
        /*0086*/ 	.short	0x0101


	//----- nvinfo : EIATTR_COOP_GROUP_MASK_REGIDS
	.align		4
        /*0088*/ 	.byte	0x04, 0x29
        /*008a*/ 	.short	(.L_201 - .L_200)


	//   ....[0]....
.L_200:
        /*008c*/ 	.word	0xffffffff


	//   ....[1]....
        /*0090*/ 	.word	0xffffffff


	//   ....[2]....
        /*0094*/ 	.word	0xffffffff


	//   ....[3]....
        /*0098*/ 	.word	0xffffffff


	//   ....[4]....
        /*009c*/ 	.word	0xffffffff


	//   ....[5]....
        /*00a0*/ 	.word	0xffffffff


	//   ....[6]....
        /*00a4*/ 	.word	0xffffffff


	//   ....[7]....
        /*00a8*/ 	.word	0xffffffff


	//   ....[8]....
        /*00ac*/ 	.word	0xffffffff


	//   ....[9]....
        /*00b0*/ 	.word	0xffffffff


	//----- nvinfo : EIATTR_COOP_GROUP_INSTR_OFFSETS
	.align		4
.L_201:
        /*00b4*/ 	.byte	0x04, 0x28
        /*00b6*/ 	.short	(.L_203 - .L_202)


	//   ....[0]....
.L_202:
        /*00b8*/ 	.word	0x00001780


	//   ....[1]....
        /*00bc*/ 	.word	0x000017e0


	//   ....[2]....
        /*00c0*/ 	.word	0x00001820


	//   ....[3]....
        /*00c4*/ 	.word	0x00001840


	//   ....[4]....
        /*00c8*/ 	.word	0x00001860


	//   ....[5]....
        /*00cc*/ 	.word	0x00001950


	//   ....[6]....
        /*00d0*/ 	.word	0x00001970


	//   ....[7]....
        /*00d4*/ 	.word	0x00001990


	//   ....[8]....
        /*00d8*/ 	.word	0x000019b0


	//   ....[9]....
        /*00dc*/ 	.word	0x000019d0


	//----- nvinfo : EIATTR_VRC_CTA_INIT_COUNT
	.align		4
.L_203:
        /*00e0*/ 	.byte	0x02, 0x4a
	.zero		1
	.zero		1


	//----- nvinfo : EIATTR_EXIT_INSTR_OFFSETS
	.align		4
        /*00e4*/ 	.byte	0x04, 0x1c
        /*00e6*/ 	.short	(.L_205 - .L_204)


	//   ....[0]....
.L_204:
        /*00e8*/ 	.word	0x00000040


	//   ....[1]....
        /*00ec*/ 	.word	0x000018a0


	//   ....[2]....
        /*00f0*/ 	.word	0x000019e0


	//   ....[3]....
        /*00f4*/ 	.word	0x00001a60


	//----- nvinfo : EIATTR_CRS_STACK_SIZE
	.align		4
.L_205:
        /*00f8*/ 	.byte	0x04, 0x1e
        /*00fa*/ 	.short	(.L_207 - .L_206)
.L_206:
        /*00fc*/ 	.word	0x00000000


	//----- nvinfo : EIATTR_CBANK_PARAM_SIZE
	.align		4
.L_207:
        /*0100*/ 	.byte	0x03, 0x19
        /*0102*/ 	.short	0x002c


	//----- nvinfo : EIATTR_PARAM_CBANK
	.align		4
        /*0104*/ 	.byte	0x04, 0x0a
        /*0106*/ 	.short	(.L_209 - .L_208)
	.align		4
.L_208:
        /*0108*/ 	.word	index@(.nv.constant0._Z19int4_gemv_kernel_v3PfPKfPKhPK6__halfiii)
        /*010c*/ 	.short	0x0380
        /*010e*/ 	.short	0x002c


	//----- nvinfo : EIATTR_SW_WAR
	.align		4
.L_209:
        /*0110*/ 	.byte	0x04, 0x36
        /*0112*/ 	.short	(.L_211 - .L_210)
.L_210:
        /*0114*/ 	.word	0x00000008
.L_211:


//--------------------- .nv.info._Z16int4_gemv_kernelPfPKfPKhPK6__halfiii --------------------------
	.section	.nv.info._Z16int4_gemv_kernelPfPKfPKhPK6__halfiii,"",@"SHT_CUDA_INFO"
	.sectionflags	@""
	.align	4


	//----- nvinfo : EIATTR_CUDA_API_VERSION
	.align		4
        /*0000*/ 	.byte	0x04, 0x37
        /*0002*/ 	.short	(.L_213 - .L_212)
.L_212:
        /*0004*/ 	.word	0x00000082


	//----- nvinfo : EIATTR_KPARAM_INFO
	.align		4
.L_213:
        /*0008*/ 	.byte	0x04, 0x17
        /*000a*/ 	.short	(.L_215 - .L_214)
.L_214:
        /*000c*/ 	.word	0x00000000
        /*0010*/ 	.short	0x0006
        /*0012*/ 	.short	0x0028
        /*0014*/ 	.byte	0x00, 0xf0, 0x11, 0x00


	//----- nvinfo : EIATTR_KPARAM_INFO
	.align		4
.L_215:
        /*0018*/ 	.byte	0x04, 0x17
        /*001a*/ 	.short	(.L_217 - .L_216)
.L_216:
        /*001c*/ 	.word	0x00000000
        /*0020*/ 	.short	0x0005
        /*0022*/ 	.short	0x0024
        /*0024*/ 	.byte	0x00, 0xf0, 0x11, 0x00


	//----- nvinfo : EIATTR_KPARAM_INFO
	.align		4
.L_217:
        /*0028*/ 	.byte	0x04, 0x17
        /*002a*/ 	.short	(.L_219 - .L_218)
.L_218:
        /*002c*/ 	.word	0x00000000
        /*0030*/ 	.short	0x0004
        /*0032*/ 	.short	0x0020
        /*0034*/ 	.byte	0x00, 0xf0, 0x11, 0x00


	//----- nvinfo : EIATTR_KPARAM_INFO
	.align		4
.L_219:
        /*0038*/ 	.byte	0x04, 0x17
        /*003a*/ 	.short	(.L_221 - .L_220)
.L_220:
        /*003c*/ 	.word	0x00000000
        /*0040*/ 	.short	0x0003
        /*0042*/ 	.short	0x0018
        /*0044*/ 	.byte	0x00, 0xf5, 0x21, 0x00


	//----- nvinfo : EIATTR_KPARAM_INFO
	.align		4
.L_221:
        /*0048*/ 	.byte	0x04, 0x17
        /*004a*/ 	.short	(.L_223 - .L_222)
.L_222:
        /*004c*/ 	.word	0x00000000
        /*0050*/ 	.short	0x0002
        /*0052*/ 	.short	0x0010
        /*0054*/ 	.byte	0x00, 0xf5, 0x21, 0x00


	//----- nvinfo : EIATTR_KPARAM_INFO
	.align		4
.L_223:
        /*0058*/ 	.byte	0x04, 0x17
        /*005a*/ 	.short	(.L_225 - .L_224)
.L_224:
        /*005c*/ 	.word	0x00000000
        /*0060*/ 	.short	0x0001
        /*0062*/ 	.short	0x0008
        /*0064*/ 	.byte	0x00, 0xf5, 0x21, 0x00


	//----- nvinfo : EIATTR_KPARAM_INFO
	.align		4
.L_225:
        /*0068*/ 	.byte	0x04, 0x17
        /*006a*/ 	.short	(.L_227 - .L_226)
.L_226:
        /*006c*/ 	.word	0x00000000
        /*0070*/ 	.short	0x0000
        /*0072*/ 	.short	0x0000
        /*0074*/ 	.byte	0x00, 0xf5, 0x21, 0x00


	//----- nvinfo : EIATTR_SPARSE_MMA_MASK
	.align		4
.L_227:
        /*0078*/ 	.byte	0x03, 0x50
        /*007a*/ 	.short	0x0000


	//----- nvinfo : EIATTR_MAXREG_COUNT
	.align		4
        /*007c*/ 	.byte	0x03, 0x1b
        /*007e*/ 	.short	0x00ff


	//----- nvinfo : EIATTR_NUM_BARRIERS
	.align		4
        /*0080*/ 	.byte	0x02, 0x4c
        /*0082*/ 	.byte	0x01
	.zero		1


	//----- nvinfo : EIATTR_MERCURY_ISA_VERSION
	.align		4
        /*0084*/ 	.byte	0x03, 0x5f
        /*0086*/ 	.short	0x0101


	//----- nvinfo : EIATTR_COOP_GROUP_MASK_REGIDS
	.align		4
        /*0088*/ 	.byte	0x04, 0x29
        /*008a*/ 	.short	(.L_229 - .L_228)


	//   ....[0]....
.L_228:
        /*008c*/ 	.word	0xffffffff


	//   ....[1]....
        /*0090*/ 	.word	0xffffffff


	//   ....[2]....
        /*0094*/ 	.word	0xffffffff


	//   ....[3]....
        /*0098*/ 	.word	0xffffffff


	//   ....[4]....
        /*009c*/ 	.word	0xffffffff


	//   ....[5]....
        /*00a0*/ 	.word	0xffffffff


	//   ....[6]....
        /*00a4*/ 	.word	0xffffffff


	//   ....[7]....
        /*00a8*/ 	.word	0xffffffff


	//   ....[8]....
        /*00ac*/ 	.word	0xffffffff


	//   ....[9]....
        /*00b0*/ 	.word	0xffffffff


	//----- nvinfo : EIATTR_COOP_GROUP_INSTR_OFFSETS
	.align		4
.L_229:
        /*00b4*/ 	.byte	0x04, 0x28
        /*00b6*/ 	.short	(.L_231 - .L_230)


	//   ....[0]....
.L_230:
        /*00b8*/ 	.word	0x000004e0


	//   ....[1]....
        /*00bc*/ 	.word	0x00000540


	//   ....[2]....
        /*00c0*/ 	.word	0x00000580


	//   ....[3]....
        /*00c4*/ 	.word	0x000005a0


	//   ....[4]....
        /*00c8*/ 	.word	0x000005c0


	//   ....[5]....
        /*00cc*/ 	.word	0x000006b0


	//   ....[6]....
        /*00d0*/ 	.word	0x000006d0


	//   ....[7]....
        /*00d4*/ 	.word	0x000006f0


	//   ....[8]....
        /*00d8*/ 	.word	0x00000710


	//   ....[9]....
        /*00dc*/ 	.word	0x00000730


	//----- nvinfo : EIATTR_VRC_CTA_INIT_COUNT
	.align		4
.L_231:
        /*00e0*/ 	.byte	0x02, 0x4a
	.zero		1
	.zero		1


	//----- nvinfo : EIATTR_EXIT_INSTR_OFFSETS
	.align		4
        /*00e4*/ 	.byte	0x04, 0x1c
        /*00e6*/ 	.short	(.L_233 - .L_232)


	//   ....[0]....
.L_232:
        /*00e8*/ 	.word	0x00000040


	//   ....[1]....
        /*00ec*/ 	.word	0x00000600


	//   ....[2]....
        /*00f0*/ 	.word	0x00000740


	//   ....[3]....
        /*00f4*/ 	.word	0x000007c0


	//----- nvinfo : EIATTR_CRS_STACK_SIZE
	.align		4
.L_233:
        /*00f8*/ 	.byte	0x04, 0x1e
        /*00fa*/ 	.short	(.L_235 - .L_234)
.L_234:
        /*00fc*/ 	.word	0x00000000


	//----- nvinfo : EIATTR_CBANK_PARAM_SIZE
	.align		4
.L_235:
        /*0100*/ 	.byte	0x03, 0x19
        /*0102*/ 	.short	0x002c


	//----- nvinfo : EIATTR_PARAM_CBANK
	.align		4
        /*0104*/ 	.byte	0x04, 0x0a
        /*0106*/ 	.short	(.L_237 - .L_236)
	.align		4
.L_236:
        /*0108*/ 	.word	index@(.nv.constant0._Z16int4_gemv_kernelPfPKfPKhPK6__halfiii)
        /*010c*/ 	.short	0x0380
        /*010e*/ 	.short	0x002c


	//----- nvinfo : EIATTR_SW_WAR
	.align		4
.L_237:
        /*0110*/ 	.byte	0x04, 0x36
        /*0112*/ 	.short	(.L_239 - .L_238)
.L_238:
        /*0114*/ 	.word	0x00000008
.L_239:


//--------------------- .nv.callgraph             --------------------------
	.section	.nv.callgraph,"",@"SHT_CUDA_CALLGRAPH"
	.align	4
	.sectionentsize	8
	.align		4
        /*0000*/ 	.word	0x00000000
	.align		4
        /*0004*/ 	.word	0xffffffff
	.align		4
        /*0008*/ 	.word	0x00000000
	.align		4
        /*000c*/ 	.word	0xfffffffe
	.align		4
        /*0010*/ 	.word	0x00000000
	.align		4
        /*0014*/ 	.word	0xfffffffd
	.align		4
        /*0018*/ 	.word	0x00000000
	.align		4
        /*001c*/ 	.word	0xfffffffc


//--------------------- .text._Z21int4_gemv_bias_kernelPfPKfPKhPK6__halfS1_iii --------------------------
	.section	.text._Z21int4_gemv_bias_kernelPfPKfPKhPK6__halfS1_iii,"ax",@progbits
	.align	128
        .global         _Z21int4_gemv_bias_kernelPfPKfPKhPK6__halfS1_iii
        .type           _Z21int4_gemv_bias_kernelPfPKfPKhPK6__halfS1_iii,@function
        .size           _Z21int4_gemv_bias_kernelPfPKfPKhPK6__halfS1_iii,(.L_x_78 - _Z21int4_gemv_bias_kernelPfPKfPKhPK6__halfS1_iii)
        .other          _Z21int4_gemv_bias_kernelPfPKfPKhPK6__halfS1_iii,@"STO_CUDA_ENTRY STV_DEFAULT"
_Z21int4_gemv_bias_kernelPfPKfPKhPK6__halfS1_iii:
.text._Z21int4_gemv_bias_kernelPfPKfPKhPK6__halfS1_iii:
[----:B------:R-:W-:Y:S08]  /*0000*/  LDC R1, c[0x0][0x37c] ;  /* 0x0000df00ff017b82 */ /* 0x000ff00000000800 */
[----:B------:R-:W0:Y:S08]  /*0010*/  S2UR UR8, SR_CTAID.X ;  /* 0x00000000000879c3 */ /* 0x000e300000002500 */
[----:B------:R-:W0:Y:S02]  /*0020*/  LDC R0, c[0x0][0x3a8] ;  /* 0x0000ea00ff007b82 */ /* 0x000e240000000800 */
[----:B0-----:R-:W-:-:S13]  /*0030*/  ISETP.LE.AND P0, PT, R0, UR8, PT ;  /* 0x0000000800007c0c */ /* 0x001fda000bf03270 */
[----:B------:R-:W-:Y:S05]  /*0040*/  @P0 EXIT ;  /* 0x000000000000094d */ /* 0x000fea0003800000 */
[----:B------:R-:W0:Y:S01]  /*0050*/  S2R R0, SR_TID.X ;  /* 0x0000000000007919 */ /* 0x000e220000002100 */
[----:B------:R-:W0:Y:S01]  /*0060*/  LDC R3, c[0x0][0x3ac] ;  /* 0x0000eb00ff037b82 */ /* 0x000e220000000800 */
[----:B------:R-:W1:Y:S01]  /*0070*/  LDCU.128 UR4, c[0x0][0x390] ;  /* 0x00007200ff0477ac */ /* 0x000e620008000c00 */
[----:B------:R-:W-:Y:S01]  /*0080*/  BSSY.RECONVERGENT B0, `(.L_x_0) ;  /* 0x0000013000007945 */ /* 0x000fe20003800200 */
[----:B------:R-:W-:Y:S01]  /*0090*/  IMAD.MOV.U32 R2, RZ, RZ, RZ ;  /* 0x000000ffff027224 */ /* 0x000fe200078e00ff */
[----:B------:R-:W2:Y:S01]  /*00a0*/  LDCU.64 UR10, c[0x0][0x358] ;  /* 0x00006b00ff0a77ac */ /* 0x000ea20008000a00 */
[----:B0-----:R-:W-:-:S13]  /*00b0*/  ISETP.GE.AND P0, PT, R0, R3, PT ;  /* 0x000000030000720c */ /* 0x001fda0003f06270 */
[----:B-12---:R-:W-:Y:S05]  /*00c0*/  @P0 BRA `(.L_x_1) ;  /* 0x0000000000380947 */ /* 0x006fea0003800000 */
[----:B------:R-:W0:Y:S01]  /*00d0*/  S2R R5, SR_CgaCtaId ;  /* 0x0000000000057919 */ /* 0x000e220000008800 */
[----:B------:R-:W1:Y:S01]  /*00e0*/  LDC R10, c[0x0][0x360] ;  /* 0x0000d800ff0a7b82 */ /* 0x000e620000000800 */
[----:B------:R-:W-:Y:S01]  /*00f0*/  MOV R4, 0x400 ;  /* 0x0000040000047802 */ /* 0x000fe20000000f00 */
[----:B------:R-:W-:-:S04]  /*0100*/  IMAD.MOV.U32 R9, RZ, RZ, R0 ;  /* 0x000000ffff097224 */ /* 0x000fc800078e0000 */
[----:B------:R-:W-:Y:S02]  /*0110*/  VIADD R4, R4, 0x80 ;  /* 0x0000008004047836 */ /* 0x000fe40000000000 */
[----:B------:R-:W2:Y:S03]  /*0120*/  LDC.64 R6, c[0x0][0x388] ;  /* 0x0000e200ff067b82 */ /* 0x000ea60000000a00 */
[----:B0-----:R-:W-:-:S07]  /*0130*/  LEA R8, R5, R4, 0x18 ;  /* 0x0000000405087211 */ /* 0x001fce00078ec0ff */
.L_x_2:
[----:B0-2---:R-:W-:-:S06]  /*0140*/  IMAD.WIDE R4, R9, 0x4, R6 ;  /* 0x0000000409047825 */ /* 0x005fcc00078e0206 */
[----:B------:R-:W2:Y:S01]  /*0150*/  LDG.E.CONSTANT R4, desc[UR10][R4.64] ;  /* 0x0000000a04047981 */ /* 0x000ea2000c1e9900 */
[----:B------:R-:W-:Y:S02]  /*0160*/  IMAD R11, R9, 0x4, R8 ;  /* 0x00000004090b7824 */ /* 0x000fe400078e0208 */
[----:B-1----:R-:W-:-:S05]  /*0170*/  IMAD.IADD R9, R10, 0x1, R9 ;  /* 0x000000010a097824 */ /* 0x002fca00078e0209 */
[----:B------:R-:W-:Y:S01]  /*0180*/  ISETP.GE.AND P1, PT, R9, R3, PT ;  /* 0x000000030900720c */ /* 0x000fe20003f26270 */
[----:B--2---:R0:W-:-:S12]  /*0190*/  STS [R11], R4 ;  /* 0x000000040b007388 */ /* 0x0041d80000000800 */
[----:B------:R-:W-:Y:S05]  /*01a0*/  @!P1 BRA `(.L_x_2) ;  /* 0xfffffffc00e49947 */ /* 0x000fea000383ffff */
.L_x_1:
[----:B------:R-:W-:Y:S05]  /*01b0*/  BSYNC.RECONVERGENT B0 ;  /* 0x0000000000007941 */ /* 0x000fea0003800200 */
.L_x_0:
[----:B------:R-:W-:Y:S06]  /*01c0*/  BAR.SYNC.DEFER_BLOCKING 0x0 ;  /* 0x0000000000007b1d */ /* 0x000fec0000010000 */
[----:B------:R-:W-:Y:S04]  /*01d0*/  BSSY.RECONVERGENT B0, `(.L_x_3) ;  /* 0x0000030000007945 */ /* 0x000fe80003800200 */
[----:B------:R-:W-:Y:S05]  /*01e0*/  @P0 BRA `(.L_x_4) ;  /* 0x0000000000b80947 */ /* 0x000fea0003800000 */
[----:B------:R-:W1:Y:S01]  /*01f0*/  S2R R12, SR_CgaCtaId ;  /* 0x00000000000c7919 */ /* 0x000e620000008800 */
[----:B0-----:R-:W0:Y:S01]  /*0200*/  LDC R4, c[0x0][0x3b0] ;  /* 0x0000ec00ff047b82 */ /* 0x001e220000000800 */
[----:B------:R-:W-:Y:S01]  /*0210*/  LEA.HI R2, R3, R3, RZ, 0x1 ;  /* 0x0000000303027211 */ /* 0x000fe200078f08ff */
[----:B------:R-:W-:Y:S01]  /*0220*/  IMAD.MOV.U32 R13, RZ, RZ, R0 ;  /* 0x000000ffff0d7224 */ /* 0x000fe200078e0000 */
[----:B------:R-:W-:Y:S02]  /*0230*/  MOV R5, 0x400 ;  /* 0x0000040000057802 */ /* 0x000fe40000000f00 */
[----:B------:R-:W-:-:S03]  /*0240*/  SHF.R.S32.HI R2, RZ, 0x1, R2 ;  /* 0x00000001ff027819 */ /* 0x000fc60000011402 */
[----:B------:R-:W2:Y:S01]  /*0250*/  LDC R8, c[0x0][0x360] ;  /* 0x0000d800ff087b82 */ /* 0x000ea20000000800 */
[----:B------:R-:W-:Y:S01]  /*0260*/  SHF.R.S32.HI R10, RZ, 0x1f, R2 ;  /* 0x0000001fff0a7819 */ /* 0x000fe20000011402 */
[----:B------:R-:W-:Y:S02]  /*0270*/  VIADD R11, R5, 0x80 ;  /* 0x00000080050b7836 */ /* 0x000fe40000000000 */
[----:B------:R-:W-:-:S04]  /*0280*/  IMAD.WIDE.U32 R6, R2, UR8, RZ ;  /* 0x0000000802067c25 */ /* 0x000fc8000f8e00ff */
[----:B------:R-:W-:Y:S02]  /*0290*/  IMAD R15, R10, UR8, RZ ;  /* 0x000000080a0f7c24 */ /* 0x000fe4000f8e02ff */
[----:B------:R-:W-:Y:S01]  /*02a0*/  IMAD.MOV.U32 R2, RZ, RZ, RZ ;  /* 0x000000ffff027224 */ /* 0x000fe200078e00ff */
[----:B0-----:R-:W-:Y:S01]  /*02b0*/  SHF.R.S32.HI R9, RZ, 0x1f, R4 ;  /* 0x0000001fff097819 */ /* 0x001fe20000011404 */
[----:B------:R-:W-:-:S04]  /*02c0*/  IMAD.WIDE.U32 R4, R4, UR8, RZ ;  /* 0x0000000804047c25 */ /* 0x000fc8000f8e00ff */
[----:B------:R-:W-:Y:S01]  /*02d0*/  IMAD R9, R9, UR8, RZ ;  /* 0x0000000809097c24 */ /* 0x000fe2000f8e02ff */
[----:B-1----:R-:W-:-:S03]  /*02e0*/  LEA R10, R12, R11, 0x18 ;  /* 0x0000000b0c0a7211 */ /* 0x002fc600078ec0ff */
[----:B------:R-:W-:Y:S02]  /*02f0*/  IMAD.IADD R11, R5, 0x1, R9 ;  /* 0x00000001050b7824 */ /* 0x000fe400078e0209 */
[----:B--2---:R-:W-:-:S07]  /*0300*/  IMAD.IADD R9, R7, 0x1, R15 ;  /* 0x0000000107097824 */ /* 0x004fce00078e020f */
.L_x_5:
[-C--:B------:R-:W-:Y:S02]  /*0310*/  LEA.HI R14, R13, R13.reuse, RZ, 0x1 ;  /* 0x0000000d0d0e7211 */ /* 0x080fe400078f08ff */
[----:B------:R-:W-:Y:S02]  /*0320*/  SHF.R.S32.HI R12, RZ, 0x1f, R13 ;  /* 0x0000001fff0c7819 */ /* 0x000fe4000001140d */
[----:B------:R-:W-:Y:S02]  /*0330*/  SHF.R.S32.HI R15, RZ, 0x1, R14 ;  /* 0x00000001ff0f7819 */ /* 0x000fe4000001140e */
[----:B------:R-:W-:Y:S02]  /*0340*/  LEA.HI R12, R12, R13, RZ, 0x7 ;  /* 0x0000000d0c0c7211 */ /* 0x000fe400078f38ff */
[--C-:B------:R-:W-:Y:S02]  /*0350*/  SHF.R.S32.HI R16, RZ, 0x1f, R15.reuse ;  /* 0x0000001fff107819 */ /* 0x100fe4000001140f */
[----:B------:R-:W-:-:S02]  /*0360*/  IADD3 R14, P0, P1, R6, UR4, R15 ;  /* 0x00000004060e7c10 */ /* 0x000fc4000f91e00f */
[----:B------:R-:W-:Y:S02]  /*0370*/  SHF.R.S32.HI R12, RZ, 0x7, R12 ;  /* 0x00000007ff0c7819 */ /* 0x000fe4000001140c */
[----:B------:R-:W-:Y:S02]  /*0380*/  IADD3.X R15, PT, PT, R9, UR5, R16, P0, P1 ;  /* 0x00000005090f7c10 */ /* 0x000fe400087e2410 */
[----:B------:R-:W-:-:S03]  /*0390*/  IADD3 R17, P0, PT, R12, R4, RZ ;  /* 0x000000040c117210 */ /* 0x000fc60007f1e0ff */
[----:B------:R-:W2:Y:S01]  /*03a0*/  LDG.E.U8.CONSTANT R14, desc[UR10][R14.64] ;  /* 0x0000000a0e0e7981 */ /* 0x000ea2000c1e9100 */
[----:B------:R-:W-:Y:S02]  /*03b0*/  LEA.HI.X.SX32 R12, R12, R11, 0x1, P0 ;  /* 0x0000000b0c0c7211 */ /* 0x000fe400000f0eff */
[----:B------:R-:W-:-:S04]  /*03c0*/  LEA R16, P0, R17, UR6, 0x1 ;  /* 0x0000000611107c11 */ /* 0x000fc8000f8008ff */
[----:B------:R-:W-:-:S05]  /*03d0*/  LEA.HI.X R17, R17, UR7, R12, 0x1, P0 ;  /* 0x0000000711117c11 */ /* 0x000fca00080f0c0c */
[----:B------:R-:W3:Y:S01]  /*03e0*/  LDG.E.U16.CONSTANT R16, desc[UR10][R16.64] ;  /* 0x0000000a10107981 */ /* 0x000ee2000c1e9500 */
[C---:B------:R-:W-:Y:S01]  /*03f0*/  IMAD R19, R13.reuse, 0x4, R10 ;  /* 0x000000040d137824 */ /* 0x040fe200078e020a */
[----:B------:R-:W-:-:S05]  /*0400*/  LOP3.LUT R12, R13, 0x1, RZ, 0xc0, !PT ;  /* 0x000000010d0c7812 */ /* 0x000fca00078ec0ff */
[----:B------:R-:W0:Y:S01]  /*0410*/  LDS R19, [R19] ;  /* 0x0000000013137984 */ /* 0x000e220000000800 */
[----:B------:R-:W-:Y:S01]  /*0420*/  ISETP.NE.U32.AND P0, PT, R12, 0x1, PT ;  /* 0x000000010c00780c */ /* 0x000fe20003f05070 */
[----:B------:R-:W-:Y:S01]  /*0430*/  IMAD.IADD R13, R8, 0x1, R13 ;  /* 0x00000001080d7824 */ /* 0x000fe200078e020d */
[----:B--2---:R-:W-:-:S11]  /*0440*/  LOP3.LUT R12, R14, 0xf, RZ, 0xc0, !PT ;  /* 0x0000000f0e0c7812 */ /* 0x004fd600078ec0ff */
[----:B------:R-:W-:Y:S02]  /*0450*/  @!P0 SHF.R.U32.HI R12, RZ, 0x4, R14 ;  /* 0x00000004ff0c8819 */ /* 0x000fe4000001160e */
[----:B------:R-:W-:-:S03]  /*0460*/  ISETP.GE.AND P0, PT, R13, R3, PT ;  /* 0x000000030d00720c */ /* 0x000fc60003f06270 */
[----:B------:R-:W-:Y:S02]  /*0470*/  VIADD R18, R12, 0xfffffff8 ;  /* 0xfffffff80c127836 */ /* 0x000fe40000000000 */
[----:B---3--:R-:W-:-:S03]  /*0480*/  HADD2.F32 R12, -RZ, R16.H0_H0 ;  /* 0x20000010ff0c7230 */ /* 0x008fc60000004100 */
[----:B------:R-:W-:-:S05]  /*0490*/  I2FP.F32.S32 R15, R18 ;  /* 0x00000012000f7245 */ /* 0x000fca0000201400 */
[----:B------:R-:W-:-:S04]  /*04a0*/  FMUL R15, R12, R15 ;  /* 0x0000000f0c0f7220 */ /* 0x000fc80000400000 */
[----:B0-----:R-:W-:Y:S01]  /*04b0*/  FFMA R2, R15, R19, R2 ;  /* 0x000000130f027223 */ /* 0x001fe20000000002 */
[----:B------:R-:W-:Y:S06]  /*04c0*/  @!P0 BRA `(.L_x_5) ;  /* 0xfffffffc00908947 */ /* 0x000fec000383ffff */
.L_x_4:
[----:B------:R-:W-:Y:S05]  /*04d0*/  BSYNC.RECONVERGENT B0 ;  /* 0x0000000000007941 */ /* 0x000fea0003800200 */
.L_x_3:
[----:B------:R-:W1:Y:S01]  /*04e0*/  SHFL.DOWN PT, R3, R2, 0x10, 0x1f ;  /* 0x0a001f0002037f89 */ /* 0x000e6200000e0000 */
[C---:B------:R-:W-:Y:S02]  /*04f0*/  LOP3.LUT P0, R8, R0.reuse, 0x1f, RZ, 0xc0, !PT ;  /* 0x0000001f00087812 */ /* 0x040fe4000780c0ff */
[----:B------:R-:W-:-:S11]  /*0500*/  ISETP.GT.U32.AND P1, PT, R0, 0x1f, PT ;  /* 0x0000001f0000780c */ /* 0x000fd60003f24070 */
[----:B------:R-:W2:Y:S01]  /*0510*/  @!P0 S2R R10, SR_CgaCtaId ;  /* 0x00000000000a8919 */ /* 0x000ea20000008800 */
[----:B------:R-:W-:Y:S01]  /*0520*/  @!P0 MOV R9, 0x400 ;  /* 0x0000040000098802 */ /* 0x000fe20000000f00 */
[----:B-1----:R-:W-:-:S05]  /*0530*/  FADD R3, R3, R2 ;  /* 0x0000000203037221 */ /* 0x002fca0000000000 */
[----:B0-----:R-:W0:Y:S01]  /*0540*/  SHFL.DOWN PT, R4, R3, 0x8, 0x1f ;  /* 0x09001f0003047f89 */ /* 0x001e2200000e0000 */
[----:B--2---:R-:W-:-:S04]  /*0550*/  @!P0 LEA R9, R10, R9, 0x18 ;  /* 0x000000090a098211 */ /* 0x004fc800078ec0ff */
[----:B------:R-:W-:Y:S01]  /*0560*/  @!P0 LEA.HI R9, R0, R9, RZ, 0x1d ;  /* 0x0000000900098211 */ /* 0x000fe200078fe8ff */
[----:B0-----:R-:W-:-:S05]  /*0570*/  FADD R4, R3, R4 ;  /* 0x0000000403047221 */ /* 0x001fca0000000000 */
[----:B------:R-:W0:Y:S02]  /*0580*/  SHFL.DOWN PT, R5, R4, 0x4, 0x1f ;  /* 0x08801f0004057f89 */ /* 0x000e2400000e0000 */
[----:B0-----:R-:W-:-:S05]  /*0590*/  FADD R5, R4, R5 ;  /* 0x0000000504057221 */ /* 0x001fca0000000000 */
[----:B------:R-:W0:Y:S02]  /*05a0*/  SHFL.DOWN PT, R6, R5, 0x2, 0x1f ;  /* 0x08401f0005067f89 */ /* 0x000e2400000e0000 */
[----:B0-----:R-:W-:-:S05]  /*05b0*/  FADD R6, R5, R6 ;  /* 0x0000000605067221 */ /* 0x001fca0000000000 */
[----:B------:R-:W0:Y:S02]  /*05c0*/  SHFL.DOWN PT, R7, R6, 0x1, 0x1f ;  /* 0x08201f0006077f89 */ /* 0x000e2400000e0000 */
[----:B0-----:R-:W-:-:S05]  /*05d0*/  FADD R2, R6, R7 ;  /* 0x0000000706027221 */ /* 0x001fca0000000000 */
[----:B------:R0:W-:Y:S01]  /*05e0*/  @!P0 STS [R9], R2 ;  /* 0x0000000209008388 */ /* 0x0001e20000000800 */
[----:B------:R-:W-:Y:S06]  /*05f0*/  BAR.SYNC.DEFER_BLOCKING 0x0 ;  /* 0x0000000000007b1d */ /* 0x000fec0000010000 */
[----:B------:R-:W-:Y:S05]  /*0600*/  @P1 EXIT ;  /* 0x000000000000194d */ /* 0x000fea0003800000 */
[----:B------:R-:W1:Y:S02]  /*0610*/  LDCU UR4, c[0x0][0x360] ;  /* 0x00006c00ff0477ac */ /* 0x000e640008000800 */
[----:B-1----:R-:W-:-:S06]  /*0620*/  USHF.R.U32.HI UR4, URZ, 0x5, UR4 ;  /* 0x00000005ff047899 */ /* 0x002fcc0008011604 */
[----:B------:R-:W-:-:S13]  /*0630*/  ISETP.GE.U32.AND P0, PT, R8, UR4, PT ;  /* 0x0000000408007c0c */ /* 0x000fda000bf06070 */
[----:B------:R-:W1:Y:S01]  /*0640*/  @!P0 S2R R3, SR_CgaCtaId ;  /* 0x0000000000038919 */ /* 0x000e620000008800 */
[----:B------:R-:W-:-:S04]  /*0650*/  @!P0 MOV R0, 0x400 ;  /* 0x0000040000008802 */ /* 0x000fc80000000f00 */
[----:B-1----:R-:W-:Y:S01]  /*0660*/  @!P0 LEA R3, R3, R0, 0x18 ;  /* 0x0000000003038211 */ /* 0x002fe200078ec0ff */
[----:B------:R-:W-:-:S04]  /*0670*/  IMAD.MOV.U32 R0, RZ, RZ, RZ ;  /* 0x000000ffff007224 */ /* 0x000fc800078e00ff */
[----:B0-----:R-:W-:-:S05]  /*0680*/  @!P0 IMAD R2, R8, 0x4, R3 ;  /* 0x0000000408028824 */ /* 0x001fca00078e0203 */
[----:B------:R-:W0:Y:S01]  /*0690*/  @!P0 LDS R0, [R2] ;  /* 0x0000000002008984 */ /* 0x000e220000000800 */
[----:B------:R-:W-:-:S03]  /*06a0*/  ISETP.NE.AND P0, PT, R8, RZ, PT ;  /* 0x000000ff0800720c */ /* 0x000fc60003f05270 */
[----:B0-----:R-:W0:Y:S02]  /*06b0*/  SHFL.DOWN PT, R3, R0, 0x10, 0x1f ;  /* 0x0a001f0000037f89 */ /* 0x001e2400000e0000 */
[----:B0-----:R-:W-:-:S05]  /*06c0*/  FADD R3, R3, R0 ;  /* 0x0000000003037221 */ /* 0x001fca0000000000 */
[----:B------:R-:W0:Y:S02]  /*06d0*/  SHFL.DOWN PT, R4, R3, 0x8, 0x1f ;  /* 0x09001f0003047f89 */ /* 0x000e2400000e0000 */
[----:B0-----:R-:W-:-:S05]  /*06e0*/  FADD R4, R3, R4 ;  /* 0x0000000403047221 */ /* 0x001fca0000000000 */
[----:B------:R-:W0:Y:S02]  /*06f0*/  SHFL.DOWN PT, R5, R4, 0x4, 0x1f ;  /* 0x08801f0004057f89 */ /* 0x000e2400000e0000 */
[----:B0-----:R-:W-:-:S05]  /*0700*/  FADD R5, R4, R5 ;  /* 0x0000000504057221 */ /* 0x001fca0000000000 */
[----:B------:R-:W0:Y:S02]  /*0710*/  SHFL.DOWN PT, R6, R5, 0x2, 0x1f ;  /* 0x08401f0005067f89 */ /* 0x000e2400000e0000 */
[----:B0-----:R-:W-:-:S05]  /*0720*/  FADD R6, R5, R6 ;  /* 0x0000000605067221 */ /* 0x001fca0000000000 */
[----:B------:R0:W1:Y:S01]  /*0730*/  SHFL.DOWN PT, R7, R6, 0x1, 0x1f ;  /* 0x08201f0006077f89 */ /* 0x00006200000e0000 */
[----:B------:R-:W-:Y:S05]  /*0740*/  @P0 EXIT ;  /* 0x000000000000094d */ /* 0x000fea0003800000 */
[----:B------:R-:W2:Y:S01]  /*0750*/  LDCU.64 UR6, c[0x0][0x3a0] ;  /* 0x00007400ff0677ac */ /* 0x000ea20008000a00 */
[----:B------:R-:W-:Y:S02]  /*0760*/  USHF.L.U32 UR4, UR8, 0x2, URZ ;  /* 0x0000000208047899 */ /* 0x000fe400080006ff */
[----:B------:R-:W-:Y:S02]  /*0770*/  USHF.R.U32.HI UR5, URZ, 0x1e, UR8 ;  /* 0x0000001eff057899 */ /* 0x000fe40008011608 */
[----:B--2---:R-:W-:-:S04]  /*0780*/  UIADD3 UR6, UP0, UPT, UR4, UR6, URZ ;  /* 0x0000000604067290 */ /* 0x004fc8000ff1e0ff */
[----:B------:R-:W-:Y:S02]  /*0790*/  UIADD3.X UR7, UPT, UPT, UR5, UR7, URZ, UP0, !UPT ;  /* 0x0000000705077290 */ /* 0x000fe400087fe4ff */
[----:B------:R-:W-:-:S04]  /*07a0*/  IMAD.U32 R2, RZ, RZ, UR6 ;  /* 0x00000006ff027e24 */ /* 0x000fc8000f8e00ff */
[----:B------:R-:W-:-:S05]  /*07b0*/  IMAD.U32 R3, RZ, RZ, UR7 ;  /* 0x00000007ff037e24 */ /* 0x000fca000f8e00ff */
[----:B------:R-:W2:Y:S01]  /*07c0*/  LDG.E.CONSTANT R2, desc[UR10][R2.64] ;  /* 0x0000000a02027981 */ /* 0x000ea2000c1e9900 */
[----:B------:R-:W3:Y:S01]  /*07d0*/  LDCU.64 UR6, c[0x0][0x380] ;  /* 0x00007000ff0677ac */ /* 0x000ee20008000a00 */
[----:B-1----:R-:W-:Y:S01]  /*07e0*/  FADD R7, R6, R7 ;  /* 0x0000000706077221 */ /* 0x002fe20000000000 */
[----:B---3--:R-:W-:-:S04]  /*07f0*/  UIADD3 UR4, UP0, UPT, UR4, UR6, URZ ;  /* 0x0000000604047290 */ /* 0x008fc8000ff1e0ff */
[----:B------:R-:W-:Y:S02]  /*0800*/  UIADD3.X UR5, UPT, UPT, UR5, UR7, URZ, UP0, !UPT ;  /* 0x0000000705057290 */ /* 0x000fe400087fe4ff */
[----:B------:R-:W-:-:S04]  /*0810*/  IMAD.U32 R4, RZ, RZ, UR4 ;  /* 0x00000004ff047e24 */ /* 0x000fc8000f8e00ff */
[----:B------:R-:W-:Y:S02]  /*0820*/  IMAD.U32 R5, RZ, RZ, UR5 ;  /* 0x00000005ff057e24 */ /* 0x000fe4000f8e00ff */
[----:B--2---:R-:W-:-:S05]  /*0830*/  FADD R7, R7, R2 ;  /* 0x0000000207077221 */ /* 0x004fca0000000000 */
[----:B------:R-:W-:Y:S01]  /*0840*/  STG.E desc[UR10][R4.64], R7 ;  /* 0x0000000704007986 */ /* 0x000fe2000c10190a */
[----:B------:R-:W-:Y:S05]  /*0850*/  EXIT ;  /* 0x000000000000794d */ /* 0x000fea0003800000 */
.L_x_6:
[----:B------:R-:W-:-:S00]  /*0860*/  BRA `(.L_x_6) ;  /* 0xfffffffc00fc7947 */ /* 0x000fc0000383ffff */
[----:B------:R-:W-:-:S00]  /*0870*/  NOP ;  /* 0x0000000000007918 */ /* 0x000fc00000000000 */
        /* <DEDUP_REMOVED lines=8> */
.L_x_78:


//--------------------- .text._Z19int4_gemv_kernel_v5PfPKfPKhPK6__halfiii --------------------------
	.section	.text._Z19int4_gemv_kernel_v5PfPKfPKhPK6__halfiii,"ax",@progbits
	.align	128
        .global         _Z19int4_gemv_kernel_v5PfPKfPKhPK6__halfiii
        .type           _Z19int4_gemv_kernel_v5PfPKfPKhPK6__halfiii,@function
        .size           _Z19int4_gemv_kernel_v5PfPKfPKhPK6__halfiii,(.L_x_79 - _Z19int4_gemv_kernel_v5PfPKfPKhPK6__halfiii)
        .other          _Z19int4_gemv_kernel_v5PfPKfPKhPK6__halfiii,@"STO_CUDA_ENTRY STV_DEFAULT"
_Z19int4_gemv_kernel_v5PfPKfPKhPK6__halfiii:
.text._Z19int4_gemv_kernel_v5PfPKfPKhPK6__halfiii:
[----:B------:R-:W-:Y:S08]  /*0000*/  LDC R1, c[0x0][0x37c] ;  /* 0x0000df00ff017b82 */ /* 0x000ff00000000800 */
[----:B------:R-:W0:Y:S08]  /*0010*/  S2UR UR16, SR_CTAID.X ;  /* 0x00000000001079c3 */ /* 0x000e300000002500 */
[----:B------:R-:W0:Y:S02]  /*0020*/  LDC R0, c[0x0][0x3a0] ;  /* 0x0000e800ff007b82 */ /* 0x000e240000000800 */
[----:B0-----:R-:W-:-:S13]  /*0030*/  ISETP.LE.AND P0, PT, R0, UR16, PT ;  /* 0x0000001000007c0c */ /* 0x001fda000bf03270 */
[----:B------:R-:W-:Y:S05]  /*0040*/  @P0 EXIT ;  /* 0x000000000000094d */ /* 0x000fea0003800000 */
[----:B------:R-:W0:Y:S01]  /*0050*/  LDCU UR17, c[0x0][0x3a4] ;  /* 0x00007480ff1177ac */ /* 0x000e220008000800 */
[----:B------:R-:W1:Y:S01]  /*0060*/  S2R R21, SR_TID.X ;  /* 0x0000000000157919 */ /* 0x000e620000002100 */
[----:B------:R-:W-:Y:S01]  /*0070*/  BSSY.RECONVERGENT B0, `(.L_x_7) ;  /* 0x000005a000007945 */ /* 0x000fe20003800200 */
[----:B------:R-:W2:Y:S01]  /*0080*/  LDCU.64 UR14, c[0x0][0x358] ;  /* 0x00006b00ff0e77ac */ /* 0x000ea20008000a00 */
[----:B0-----:R-:W-:-:S04]  /*0090*/  USHF.R.S32.HI UR8, URZ, 0x1f, UR17 ;  /* 0x0000001fff087899 */ /* 0x001fc80008011411 */
[----:B------:R-:W-:-:S04]  /*00a0*/  ULEA.HI UR4, UR8, UR17, URZ, 0x2 ;  /* 0x0000001108047291 */ /* 0x000fc8000f8f10ff */
[----:B------:R-:W-:-:S06]  /*00b0*/  USHF.R.S32.HI UR4, URZ, 0x2, UR4 ;  /* 0x00000002ff047899 */ /* 0x000fcc0008011404 */
[----:B-1----:R-:W-:-:S13]  /*00c0*/  ISETP.GE.AND P0, PT, R21, UR4, PT ;  /* 0x0000000415007c0c */ /* 0x002fda000bf06270 */
[----:B--2---:R-:W-:Y:S05]  /*00d0*/  @P0 BRA `(.L_x_8) ;  /* 0x00000004004c0947 */ /* 0x004fea0003800000 */
[----:B------:R-:W0:Y:S01]  /*00e0*/  LDC R0, c[0x0][0x360] ;  /* 0x0000d800ff007b82 */ /* 0x000e220000000800 */
[----:B------:R-:W-:Y:S01]  /*00f0*/  BSSY.RECONVERGENT B1, `(.L_x_9) ;  /* 0x0000030000017945 */ /* 0x000fe20003800200 */
[----:B------:R-:W-:Y:S01]  /*0100*/  MOV R23, R21 ;  /* 0x0000001500177202 */ /* 0x000fe20000000f00 */
[----:B0-----:R-:W0:Y:S01]  /*0110*/  I2F.U32.RP R7, R0 ;  /* 0x0000000000077306 */ /* 0x001e220000209000 */
[----:B------:R-:W-:Y:S01]  /*0120*/  IMAD.IADD R4, R21, 0x1, R0 ;  /* 0x0000000115047824 */ /* 0x000fe200078e0200 */
[----:B------:R-:W-:-:S04]  /*0130*/  ISETP.NE.U32.AND P2, PT, R0, RZ, PT ;  /* 0x000000ff0000720c */ /* 0x000fc80003f45070 */
[C---:B------:R-:W-:Y:S02]  /*0140*/  ISETP.GE.U32.AND P0, PT, R4.reuse, UR4, PT ;  /* 0x0000000404007c0c */ /* 0x040fe4000bf06070 */
[----:B------:R-:W-:Y:S02]  /*0150*/  VIMNMX.U32 R5, PT, PT, R4, UR4, !PT ;  /* 0x0000000404057c48 */ /* 0x000fe4000ffe0000 */
[----:B------:R-:W-:-:S04]  /*0160*/  SEL R6, RZ, 0x1, P0 ;  /* 0x00000001ff067807 */ /* 0x000fc80000000000 */
[----:B------:R-:W-:Y:S01]  /*0170*/  IADD3 R5, PT, PT, R5, -R4, -R6 ;  /* 0x8000000405057210 */ /* 0x000fe20007ffe806 */
[----:B0-----:R-:W0:Y:S02]  /*0180*/  MUFU.RCP R7, R7 ;  /* 0x0000000700077308 */ /* 0x001e240000001000 */
[----:B0-----:R-:W-:-:S06]  /*0190*/  VIADD R2, R7, 0xffffffe ;  /* 0x0ffffffe07027836 */ /* 0x001fcc0000000000 */
[----:B------:R0:W1:Y:S02]  /*01a0*/  F2I.FTZ.U32.TRUNC.NTZ R3, R2 ;  /* 0x0000000200037305 */ /* 0x000064000021f000 */
[----:B0-----:R-:W-:Y:S02]  /*01b0*/  IMAD.MOV.U32 R2, RZ, RZ, RZ ;  /* 0x000000ffff027224 */ /* 0x001fe400078e00ff */
[----:B-1----:R-:W-:-:S04]  /*01c0*/  IMAD.MOV R9, RZ, RZ, -R3 ;  /* 0x000000ffff097224 */ /* 0x002fc800078e0a03 */
[----:B------:R-:W-:-:S04]  /*01d0*/  IMAD R9, R9, R0, RZ ;  /* 0x0000000009097224 */ /* 0x000fc800078e02ff */
[----:B------:R-:W-:-:S06]  /*01e0*/  IMAD.HI.U32 R8, R3, R9, R2 ;  /* 0x0000000903087227 */ /* 0x000fcc00078e0002 */
[----:B------:R-:W-:-:S05]  /*01f0*/  IMAD.HI.U32 R3, R8, R5, RZ ;  /* 0x0000000508037227 */ /* 0x000fca00078e00ff */
[----:B------:R-:W-:-:S05]  /*0200*/  IADD3 R2, PT, PT, -R3, RZ, RZ ;  /* 0x000000ff03027210 */ /* 0x000fca0007ffe1ff */
[----:B------:R-:W-:-:S05]  /*0210*/  IMAD R5, R0, R2, R5 ;  /* 0x0000000200057224 */ /* 0x000fca00078e0205 */
[----:B------:R-:W-:-:S13]  /*0220*/  ISETP.GE.U32.AND P0, PT, R5, R0, PT ;  /* 0x000000000500720c */ /* 0x000fda0003f06070 */
[----:B------:R-:W-:Y:S02]  /*0230*/  @P0 IMAD.IADD R5, R5, 0x1, -R0 ;  /* 0x0000000105050824 */ /* 0x000fe400078e0a00 */
[----:B------:R-:W-:-:S03]  /*0240*/  @P0 VIADD R3, R3, 0x1 ;  /* 0x0000000103030836 */ /* 0x000fc60000000000 */
[----:B------:R-:W-:-:S13]  /*0250*/  ISETP.GE.U32.AND P1, PT, R5, R0, PT ;  /* 0x000000000500720c */ /* 0x000fda0003f26070 */
[----:B------:R-:W-:Y:S01]  /*0260*/  @P1 VIADD R3, R3, 0x1 ;  /* 0x0000000103031836 */ /* 0x000fe20000000000 */
[----:B------:R-:W-:-:S05]  /*0270*/  @!P2 LOP3.LUT R3, RZ, R0, RZ, 0x33, !PT ;  /* 0x00000000ff03a212 */ /* 0x000fca00078e33ff */
[----:B------:R-:W-:-:S05]  /*0280*/  IMAD.IADD R6, R6, 0x1, R3 ;  /* 0x0000000106067824 */ /* 0x000fca00078e0203 */
[C---:B------:R-:W-:Y:S02]  /*0290*/  LOP3.LUT R2, R6.reuse, 0x3, RZ, 0xc0, !PT ;  /* 0x0000000306027812 */ /* 0x040fe400078ec0ff */
[----:B------:R-:W-:Y:S02]  /*02a0*/  ISETP.GE.U32.AND P1, PT, R6, 0x3, PT ;  /* 0x000000030600780c */ /* 0x000fe40003f26070 */
[----:B------:R-:W-:-:S13]  /*02b0*/  ISETP.NE.AND P0, PT, R2, 0x3, PT ;  /* 0x000000030200780c */ /* 0x000fda0003f05270 */
[----:B------:R-:W-:Y:S05]  /*02c0*/  @!P0 BRA `(.L_x_10) ;  /* 0x0000000000488947 */ /* 0x000fea0003800000 */
[----:B------:R-:W0:Y:S01]  /*02d0*/  S2UR UR6, SR_CgaCtaId ;  /* 0x00000000000679c3 */ /* 0x000e220000008800 */
[----:B------:R-:W-:Y:S01]  /*02e0*/  UMOV UR5, 0x400 ;  /* 0x0000040000057882 */ /* 0x000fe20000000000 */
[----:B------:R-:W-:Y:S01]  /*02f0*/  VIADD R6, R6, 0x1 ;  /* 0x0000000106067836 */ /* 0x000fe20000000000 */
[----:B------:R-:W-:-:S04]  /*0300*/  UIADD3 UR5, UPT, UPT, UR5, 0x80, URZ ;  /* 0x0000008005057890 */ /* 0x000fc8000fffe0ff */
[----:B------:R-:W-:Y:S01]  /*0310*/  LOP3.LUT R6, R6, 0x3, RZ, 0xc0, !PT ;  /* 0x0000000306067812 */ /* 0x000fe200078ec0ff */
[----:B------:R-:W1:Y:S04]  /*0320*/  LDC.64 R2, c[0x0][0x388] ;  /* 0x0000e200ff027b82 */ /* 0x000e680000000a00 */
[----:B------:R-:W-:Y:S02]  /*0330*/  IMAD R23, R6, R0, R21 ;  /* 0x0000000006177224 */ /* 0x000fe400078e0215 */
[----:B------:R-:W-:Y:S01]  /*0340*/  IMAD.MOV R8, RZ, RZ, -R6 ;  /* 0x000000ffff087224 */ /* 0x000fe200078e0a06 */
[----:B0-----:R-:W-:-:S06]  /*0350*/  ULEA UR5, UR6, UR5, 0x18 ;  /* 0x0000000506057291 */ /* 0x001fcc000f8ec0ff */
[C---:B------:R-:W-:Y:S01]  /*0360*/  LEA R9, R21.reuse, UR5, 0x4 ;  /* 0x0000000515097c11 */ /* 0x040fe2000f8e20ff */
[----:B-1----:R-:W-:-:S07]  /*0370*/  IMAD.WIDE.U32 R2, R21, 0x10, R2 ;  /* 0x0000001015027825 */ /* 0x002fce00078e0002 */
.L_x_11:
[----:B------:R0:W2:Y:S01]  /*0380*/  LDG.E.128.CONSTANT R4, desc[UR14][R2.64] ;  /* 0x0000000e02047981 */ /* 0x0000a2000c1e9d00 */
[----:B------:R-:W-:-:S05]  /*0390*/  VIADD R8, R8, 0x1 ;  /* 0x0000000108087836 */ /* 0x000fca0000000000 */
[----:B------:R-:W-:Y:S01]  /*03a0*/  ISETP.NE.AND P0, PT, R8, RZ, PT ;  /* 0x000000ff0800720c */ /* 0x000fe20003f05270 */
[C---:B0-----:R-:W-:Y:S01]  /*03b0*/  IMAD.WIDE.U32 R2, R0.reuse, 0x10, R2 ;  /* 0x0000001000027825 */ /* 0x041fe200078e0002 */
[----:B--2---:R0:W-:Y:S03]  /*03c0*/  STS.128 [R9], R4 ;  /* 0x0000000409007388 */ /* 0x0041e60000000c00 */
[----:B0-----:R-:W-:-:S08]  /*03d0*/  IMAD R9, R0, 0x10, R9 ;  /* 0x0000001000097824 */ /* 0x001fd000078e0209 */
[----:B------:R-:W-:Y:S05]  /*03e0*/  @P0 BRA `(.L_x_11) ;  /* 0xfffffffc00e40947 */ /* 0x000fea000383ffff */
.L_x_10:
[----:B------:R-:W-:Y:S05]  /*03f0*/  BSYNC.RECONVERGENT B1 ;  /* 0x0000000000017941 */ /* 0x000fea0003800200 */
.L_x_9:
[----:B------:R-:W-:Y:S05]  /*0400*/  @!P1 BRA `(.L_x_8) ;  /* 0x0000000000809947 */ /* 0x000fea0003800000 */
[----:B------:R-:W0:Y:S01]  /*0410*/  S2UR UR6, SR_CgaCtaId ;  /* 0x00000000000679c3 */ /* 0x000e220000008800 */
[----:B------:R-:W-:Y:S01]  /*0420*/  UMOV UR5, 0x400 ;  /* 0x0000040000057882 */ /* 0x000fe20000000000 */
[C---:B------:R-:W-:Y:S01]  /*0430*/  LEA R25, R0.reuse, R23, 0x1 ;  /* 0x0000001700197211 */ /* 0x040fe200078e08ff */
[----:B------:R-:W-:Y:S01]  /*0440*/  UIADD3 UR5, UPT, UPT, UR5, 0x80, URZ ;  /* 0x0000008005057890 */ /* 0x000fe2000fffe0ff */
[----:B------:R-:W-:Y:S02]  /*0450*/  IMAD R27, R0, 0x3, R23 ;  /* 0x00000003001b7824 */ /* 0x000fe400078e0217 */
[----:B------:R-:W-:Y:S02]  /*0460*/  IMAD.IADD R29, R23, 0x1, R0 ;  /* 0x00000001171d7824 */ /* 0x000fe400078e0200 */
[----:B------:R-:W1:Y:S01]  /*0470*/  LDC.64 R2, c[0x0][0x388] ;  /* 0x0000e200ff027b82 */ /* 0x000e620000000a00 */
[----:B0-----:R-:W-:-:S06]  /*0480*/  ULEA UR5, UR6, UR5, 0x18 ;  /* 0x0000000506057291 */ /* 0x001fcc000f8ec0ff */
[----:B------:R-:W-:-:S07]  /*0490*/  LEA R20, R23, UR5, 0x4 ;  /* 0x0000000517147c11 */ /* 0x000fce000f8e20ff */
.L_x_12:
[----:B-1----:R-:W-:-:S04]  /*04a0*/  IMAD.WIDE.U32 R4, R23, 0x10, R2 ;  /* 0x0000001017047825 */ /* 0x002fc800078e0002 */
[--C-:B--2---:R-:W-:Y:S02]  /*04b0*/  IMAD.WIDE.U32 R8, R29, 0x10, R2.reuse ;  /* 0x000000101d087825 */ /* 0x104fe400078e0002 */
[----:B------:R-:W2:Y:S02]  /*04c0*/  LDG.E.128.CONSTANT R4, desc[UR14][R4.64] ;  /* 0x0000000e04047981 */ /* 0x000ea4000c1e9d00 */
[--C-:B------:R-:W-:Y:S02]  /*04d0*/  IMAD.WIDE.U32 R12, R25, 0x10, R2.reuse ;  /* 0x00000010190c7825 */ /* 0x100fe400078e0002 */
[----:B------:R-:W3:Y:S02]  /*04e0*/  LDG.E.128.CONSTANT R8, desc[UR14][R8.64] ;  /* 0x0000000e08087981 */ /* 0x000ee4000c1e9d00 */
[----:B------:R-:W-:Y:S02]  /*04f0*/  IMAD.WIDE.U32 R16, R27, 0x10, R2 ;  /* 0x000000101b107825 */ /* 0x000fe400078e0002 */
[----:B------:R-:W4:Y:S04]  /*0500*/  LDG.E.128.CONSTANT R12, desc[UR14][R12.64] ;  /* 0x0000000e0c0c7981 */ /* 0x000f28000c1e9d00 */
[----:B------:R-:W5:Y:S01]  /*0510*/  LDG.E.128.CONSTANT R16, desc[UR14][R16.64] ;  /* 0x0000000e10107981 */ /* 0x000f62000c1e9d00 */
[----:B------:R-:W-:-:S02]  /*0520*/  IMAD R22, R0, 0x10, R20 ;  /* 0x0000001000167824 */ /* 0x000fc400078e0214 */
[C-C-:B------:R-:W-:Y:S02]  /*0530*/  IMAD R24, R0.reuse, 0x20, R20.reuse ;  /* 0x0000002000187824 */ /* 0x140fe400078e0214 */
[C---:B------:R-:W-:Y:S01]  /*0540*/  IMAD R26, R0.reuse, 0x30, R20 ;  /* 0x00000030001a7824 */ /* 0x040fe200078e0214 */
[----:B------:R-:W-:-:S04]  /*0550*/  IADD3 R23, PT, PT, R0, R23, R0 ;  /* 0x0000001700177210 */ /* 0x000fc80007ffe000 */
[----:B------:R-:W-:-:S04]  /*0560*/  IADD3 R23, PT, PT, R0, R23, R0 ;  /* 0x0000001700177210 */ /* 0x000fc80007ffe000 */
[----:B------:R-:W-:Y:S01]  /*0570*/  ISETP.GE.AND P0, PT, R23, UR4, PT ;  /* 0x0000000417007c0c */ /* 0x000fe2000bf06270 */
[C---:B------:R-:W-:Y:S01]  /*0580*/  IMAD R25, R0.reuse, 0x4, R25 ;  /* 0x0000000400197824 */ /* 0x040fe200078e0219 */
[C---:B------:R-:W-:Y:S01]  /*0590*/  LEA R27, R0.reuse, R27, 0x2 ;  /* 0x0000001b001b7211 */ /* 0x040fe200078e10ff */
[C---:B------:R-:W-:Y:S01]  /*05a0*/  IMAD R29, R0.reuse, 0x4, R29 ;  /* 0x00000004001d7824 */ /* 0x040fe200078e021d */
[----:B--2---:R0:W-:Y:S04]  /*05b0*/  STS.128 [R20], R4 ;  /* 0x0000000414007388 */ /* 0x0041e80000000c00 */
[----:B---3--:R2:W-:Y:S04]  /*05c0*/  STS.128 [R22], R8 ;  /* 0x0000000816007388 */ /* 0x0085e80000000c00 */
[----:B----4-:R2:W-:Y:S04]  /*05d0*/  STS.128 [R24], R12 ;  /* 0x0000000c18007388 */ /* 0x0105e80000000c00 */
[----:B-----5:R2:W-:Y:S01]  /*05e0*/  STS.128 [R26], R16 ;  /* 0x000000101a007388 */ /* 0x0205e20000000c00 */
[----:B0-----:R-:W-:Y:S01]  /*05f0*/  IMAD R20, R0, 0x40, R20 ;  /* 0x0000004000147824 */ /* 0x001fe200078e0214 */
[----:B------:R-:W-:Y:S06]  /*0600*/  @!P0 BRA `(.L_x_12) ;  /* 0xfffffffc00a48947 */ /* 0x000fec000383ffff */
.L_x_8:
[----:B------:R-:W-:Y:S05]  /*0610*/  BSYNC.RECONVERGENT B0 ;  /* 0x0000000000007941 */ /* 0x000fea0003800200 */
.L_x_7:
[----:B------:R-:W0:Y:S01]  /*0620*/  LDCU UR4, c[0x0][0x3a8] ;  /* 0x00007500ff0477ac */ /* 0x000e220008000800 */
[----:B------:R-:W-:Y:S01]  /*0630*/  BSSY.RECONVERGENT B0, `(.L_x_13) ;  /* 0x00000f0000007945 */ /* 0x000fe20003800200 */
[----:B--2---:R-:W-:Y:S01]  /*0640*/  HFMA2 R15, -RZ, RZ, 0, 0 ;  /* 0x00000000ff0f7431 */ /* 0x004fe200000001ff */
[----:B------:R-:W1:Y:S01]  /*0650*/  LDCU.64 UR12, c[0x0][0x398] ;  /* 0x00007300ff0c77ac */ /* 0x000e620008000a00 */
[----:B------:R-:W2:Y:S01]  /*0660*/  LDCU.64 UR6, c[0x0][0x390] ;  /* 0x00007200ff0677ac */ /* 0x000ea20008000a00 */
[----:B------:R-:W-:Y:S02]  /*0670*/  ULEA.HI UR8, UR8, UR17, URZ, 0x3 ;  /* 0x0000001108087291 */ /* 0x000fe4000f8f18ff */
[----:B------:R-:W-:Y:S02]  /*0680*/  ULEA.HI UR9, UR17, UR17, URZ, 0x1 ;  /* 0x0000001111097291 */ /* 0x000fe4000f8f08ff */
[----:B------:R-:W-:Y:S02]  /*0690*/  USHF.R.S32.HI UR8, URZ, 0x3, UR8 ;  /* 0x00000003ff087899 */ /* 0x000fe40008011408 */
[----:B0-----:R-:W-:-:S02]  /*06a0*/  USHF.R.S32.HI UR10, URZ, 0x1f, UR4 ;  /* 0x0000001fff0a7899 */ /* 0x001fc40008011404 */
[----:B------:R-:W-:Y:S02]  /*06b0*/  UIMAD.WIDE.U32 UR4, UR16, UR4, URZ ;  /* 0x00000004100472a5 */ /* 0x000fe4000f8e00ff */
[----:B------:R-:W-:Y:S01]  /*06c0*/  UIMAD UR10, UR10, UR16, URZ ;  /* 0x000000100a0a72a4 */ /* 0x000fe2000f8e02ff */
[----:B------:R-:W-:Y:S01]  /*06d0*/  BAR.SYNC.DEFER_BLOCKING 0x0 ;  /* 0x0000000000007b1d */ /* 0x000fe20000010000 */
[----:B------:R-:W-:Y:S01]  /*06e0*/  USHF.R.S32.HI UR9, URZ, 0x1, UR9 ;  /* 0x00000001ff097899 */ /* 0x000fe20008011409 */
[----:B------:R-:W-:Y:S01]  /*06f0*/  ISETP.GE.AND P0, PT, R21, UR8, PT ;  /* 0x0000000815007c0c */ /* 0x000fe2000bf06270 */
[----:B-1----:R-:W-:Y:S02]  /*0700*/  ULEA UR11, UP0, UR4, UR12, 0x1 ;  /* 0x0000000c040b7291 */ /* 0x002fe4000f8008ff */
[----:B------:R-:W-:Y:S02]  /*0710*/  UIADD3 UR5, UPT, UPT, UR5, UR10, URZ ;  /* 0x0000000a05057290 */ /* 0x000fe4000fffe0ff */
[----:B------:R-:W-:-:S02]  /*0720*/  USHF.R.S32.HI UR10, URZ, 0x1f, UR9 ;  /* 0x0000001fff0a7899 */ /* 0x000fc40008011409 */
[----:B------:R-:W-:Y:S01]  /*0730*/  ULEA.HI.X UR12, UR4, UR13, UR5, 0x1, UP0 ;  /* 0x0000000d040c7291 */ /* 0x000fe200080f0c05 */
[----:B------:R-:W-:Y:S01]  /*0740*/  IMAD.U32 R2, RZ, RZ, UR11 ;  /* 0x0000000bff027e24 */ /* 0x000fe2000f8e00ff */
[----:B--2---:R-:W-:Y:S02]  /*0750*/  UIMAD.WIDE.U32 UR4, UR9, UR16, UR6 ;  /* 0x00000010090472a5 */ /* 0x004fe4000f8e0006 */
[----:B------:R-:W-:Y:S02]  /*0760*/  UIMAD UR6, UR10, UR16, URZ ;  /* 0x000000100a0672a4 */ /* 0x000fe4000f8e02ff */
[----:B------:R-:W-:Y:S02]  /*0770*/  IMAD.U32 R3, RZ, RZ, UR12 ;  /* 0x0000000cff037e24 */ /* 0x000fe4000f8e00ff */
[----:B------:R-:W-:Y:S01]  /*0780*/  UIADD3 UR6, UPT, UPT, UR5, UR6, URZ ;  /* 0x0000000605067290 */ /* 0x000fe2000fffe0ff */
[----:B------:R-:W-:Y:S11]  /*0790*/  @P0 BRA `(.L_x_14) ;  /* 0x0000000c00640947 */ /* 0x000ff60003800000 */
[----:B------:R-:W0:Y:S01]  /*07a0*/  LDC R0, c[0x0][0x360] ;  /* 0x0000d800ff007b82 */ /* 0x000e220000000800 */
[----:B------:R-:W-:Y:S01]  /*07b0*/  BSSY.RECONVERGENT B1, `(.L_x_15) ;  /* 0x000005a000017945 */ /* 0x000fe20003800200 */
[----:B------:R-:W-:Y:S01]  /*07c0*/  MOV R15, RZ ;  /* 0x000000ff000f7202 */ /* 0x000fe20000000f00 */
        /* <DEDUP_REMOVED lines=25> */
[----:B------:R-:W-:Y:S02]  /*0960*/  ISETP.NE.AND P1, PT, R5, RZ, PT ;  /* 0x000000ff0500720c */ /* 0x000fe40003f25270 */
[----:B------:R-:W-:-:S13]  /*0970*/  ISETP.NE.U32.AND P0, PT, R4, 0x1, PT ;  /* 0x000000010400780c */ /* 0x000fda0003f05070 */
[----:B------:R-:W-:Y:S05]  /*0980*/  @!P0 BRA `(.L_x_16) ;  /* 0x0000000000f08947 */ /* 0x000fea0003800000 */
[----:B------:R-:W-:Y:S02]  /*0990*/  LEA R10, P0, R21, UR4, 0x2 ;  /* 0x00000004150a7c11 */ /* 0x000fe4000f8010ff */
[----:B------:R-:W-:-:S03]  /*09a0*/  SHF.R.U32.HI R9, RZ, 0x4, R21 ;  /* 0x00000004ff097819 */ /* 0x000fc60000011615 */
[----:B------:R-:W-:Y:S02]  /*09b0*/  IMAD.X R11, RZ, RZ, UR6, P0 ;  /* 0x00000006ff0b7e24 */ /* 0x000fe400080e06ff */
[----:B------:R-:W-:-:S03]  /*09c0*/  IMAD.WIDE.U32 R8, R9, 0x2, R2 ;  /* 0x0000000209087825 */ /* 0x000fc600078e0002 */
[----:B------:R-:W2:Y:S04]  /*09d0*/  LDG.E.CONSTANT R13, desc[UR14][R10.64] ;  /* 0x0000000e0a0d7981 */ /* 0x000ea8000c1e9900 */
[----:B------:R-:W3:Y:S01]  /*09e0*/  LDG.E.U16.CONSTANT R8, desc[UR14][R8.64] ;  /* 0x0000000e08087981 */ /* 0x000ee2000c1e9500 */
[----:B------:R-:W0:Y:S01]  /*09f0*/  S2UR UR9, SR_CgaCtaId ;  /* 0x00000000000979c3 */ /* 0x000e220000008800 */
[----:B------:R-:W-:Y:S02]  /*0a00*/  UMOV UR7, 0x400 ;  /* 0x0000040000077882 */ /* 0x000fe40000000000 */
[----:B------:R-:W-:-:S04]  /*0a10*/  UIADD3 UR7, UPT, UPT, UR7, 0x80, URZ ;  /* 0x0000008007077890 */ /* 0x000fc8000fffe0ff */
[----:B0-----:R-:W-:-:S06]  /*0a20*/  ULEA UR7, UR9, UR7, 0x18 ;  /* 0x0000000709077291 */ /* 0x001fcc000f8ec0ff */
[----:B------:R-:W-:-:S05]  /*0a30*/  LEA R21, R21, UR7, 0x5 ;  /* 0x0000000715157c11 */ /* 0x000fca000f8e28ff */
[----:B------:R-:W0:Y:S01]  /*0a40*/  LDS.128 R4, [R21] ;  /* 0x0000000015047984 */ /* 0x000e220000000c00 */
[----:B--2---:R-:W-:Y:S02]  /*0a50*/  LOP3.LUT R14, R13, 0xf, RZ, 0xc0, !PT ;  /* 0x0000000f0d0e7812 */ /* 0x004fe400078ec0ff */
[----:B------:R-:W-:-:S03]  /*0a60*/  SHF.R.U32.HI R16, RZ, 0x4, R13 ;  /* 0x00000004ff107819 */ /* 0x000fc6000001160d */
[----:B------:R-:W-:Y:S01]  /*0a70*/  VIADD R15, R14, 0xfffffff8 ;  /* 0xfffffff80e0f7836 */ /* 0x000fe20000000000 */
[----:B------:R-:W-:Y:S01]  /*0a80*/  LOP3.LUT R16, R16, 0xf, RZ, 0xc0, !PT ;  /* 0x0000000f10107812 */ /* 0x000fe200078ec0ff */
[----:B---3--:R-:W-:Y:S02]  /*0a90*/  HADD2.F32 R14, -RZ, R8.H0_H0 ;  /* 0x20000008ff0e7230 */ /* 0x008fe40000004100 */
[----:B------:R1:W2:Y:S01]  /*0aa0*/  LDS.128 R8, [R21+0x10] ;  /* 0x0000100015087984 */ /* 0x0002a20000000c00 */
[----:B------:R-:W-:Y:S01]  /*0ab0*/  I2FP.F32.S32 R17, R15 ;  /* 0x0000000f00117245 */ /* 0x000fe20000201400 */
[----:B------:R-:W-:Y:S01]  /*0ac0*/  VIADD R16, R16, 0xfffffff8 ;  /* 0xfffffff810107836 */ /* 0x000fe20000000000 */
[----:B------:R-:W-:-:S03]  /*0ad0*/  SHF.R.U32.HI R15, RZ, 0x8, R13 ;  /* 0x00000008ff0f7819 */ /* 0x000fc6000001160d */
[----:B------:R-:W-:Y:S01]  /*0ae0*/  FMUL R17, R14, R17 ;  /* 0x000000110e117220 */ /* 0x000fe20000400000 */
[----:B------:R-:W-:Y:S02]  /*0af0*/  I2FP.F32.S32 R19, R16 ;  /* 0x0000001000137245 */ /* 0x000fe40000201400 */
[----:B------:R-:W-:Y:S01]  /*0b00*/  LOP3.LUT R15, R15, 0xf, RZ, 0xc0, !PT ;  /* 0x0000000f0f0f7812 */ /* 0x000fe200078ec0ff */
[----:B0-----:R-:W-:Y:S01]  /*0b10*/  FFMA R16, R4, R17, RZ ;  /* 0x0000001104107223 */ /* 0x001fe200000000ff */
[--C-:B------:R-:W-:Y:S01]  /*0b20*/  SHF.R.U32.HI R4, RZ, 0xc, R13.reuse ;  /* 0x0000000cff047819 */ /* 0x100fe2000001160d */
[----:B------:R-:W-:Y:S02]  /*0b30*/  FMUL R19, R14, R19 ;  /* 0x000000130e137220 */ /* 0x000fe40000400000 */
[----:B------:R-:W-:Y:S01]  /*0b40*/  VIADD R15, R15, 0xfffffff8 ;  /* 0xfffffff80f0f7836 */ /* 0x000fe20000000000 */
[----:B------:R-:W-:Y:S01]  /*0b50*/  LOP3.LUT R4, R4, 0xf, RZ, 0xc0, !PT ;  /* 0x0000000f04047812 */ /* 0x000fe200078ec0ff */
[----:B------:R-:W-:Y:S01]  /*0b60*/  FFMA R19, R5, R19, R16 ;  /* 0x0000001305137223 */ /* 0x000fe20000000010 */
[----:B------:R-:W-:-:S02]  /*0b70*/  SHF.R.U32.HI R5, RZ, 0x10, R13 ;  /* 0x00000010ff057819 */ /* 0x000fc4000001160d */
[----:B------:R-:W-:Y:S02]  /*0b80*/  I2FP.F32.S32 R17, R15 ;  /* 0x0000000f00117245 */ /* 0x000fe40000201400 */
[--C-:B------:R-:W-:Y:S02]  /*0b90*/  SHF.R.U32.HI R15, RZ, 0x14, R13.reuse ;  /* 0x00000014ff0f7819 */ /* 0x100fe4000001160d */
[----:B------:R-:W-:Y:S01]  /*0ba0*/  LOP3.LUT R5, R5, 0xf, RZ, 0xc0, !PT ;  /* 0x0000000f05057812 */ /* 0x000fe200078ec0ff */
[----:B------:R-:W-:Y:S01]  /*0bb0*/  FMUL R17, R14, R17 ;  /* 0x000000110e117220 */ /* 0x000fe20000400000 */
[----:B------:R-:W-:Y:S02]  /*0bc0*/  IADD3 R4, PT, PT, R4, -0x8, RZ ;  /* 0xfffffff804047810 */ /* 0x000fe40007ffe0ff */
[----:B------:R-:W-:Y:S01]  /*0bd0*/  SHF.R.U32.HI R16, RZ, 0x18, R13 ;  /* 0x00000018ff107819 */ /* 0x000fe2000001160d */
[----:B------:R-:W-:Y:S01]  /*0be0*/  VIADD R5, R5, 0xfffffff8 ;  /* 0xfffffff805057836 */ /* 0x000fe20000000000 */
[----:B------:R-:W-:Y:S01]  /*0bf0*/  LOP3.LUT R15, R15, 0xf, RZ, 0xc0, !PT ;  /* 0x0000000f0f0f7812 */ /* 0x000fe200078ec0ff */
[----:B------:R-:W-:Y:S01]  /*0c00*/  FFMA R6, R6, R17, R19 ;  /* 0x0000001106067223 */ /* 0x000fe20000000013 */
[----:B-1----:R-:W-:-:S02]  /*0c10*/  I2FP.F32.S32 R21, R4 ;  /* 0x0000000400157245 */ /* 0x002fc40000201400 */
[----:B------:R-:W-:Y:S01]  /*0c20*/  LOP3.LUT R16, R16, 0xf, RZ, 0xc0, !PT ;  /* 0x0000000f10107812 */ /* 0x000fe200078ec0ff */
[----:B------:R-:W-:Y:S01]  /*0c30*/  VIADD R15, R15, 0xfffffff8 ;  /* 0xfffffff80f0f7836 */ /* 0x000fe20000000000 */
[----:B------:R-:W-:Y:S01]  /*0c40*/  I2FP.F32.S32 R5, R5 ;  /* 0x0000000500057245 */ /* 0x000fe20000201400 */
[----:B------:R-:W-:Y:S01]  /*0c50*/  FMUL R21, R14, R21 ;  /* 0x000000150e157220 */ /* 0x000fe20000400000 */
[----:B------:R-:W-:Y:S01]  /*0c60*/  LEA.HI R13, R13, 0xfffffff8, RZ, 0x4 ;  /* 0xfffffff80d0d7811 */ /* 0x000fe200078f20ff */
[----:B------:R-:W-:Y:S01]  /*0c70*/  VIADD R16, R16, 0xfffffff8 ;  /* 0xfffffff810107836 */ /* 0x000fe20000000000 */
[----:B------:R-:W-:Y:S01]  /*0c80*/  I2FP.F32.S32 R15, R15 ;  /* 0x0000000f000f7245 */ /* 0x000fe20000201400 */
[----:B------:R-:W-:Y:S01]  /*0c90*/  FFMA R7, R7, R21, R6 ;  /* 0x0000001507077223 */ /* 0x000fe20000000006 */
[----:B------:R-:W-:Y:S01]  /*0ca0*/  FMUL R5, R14, R5 ;  /* 0x000000050e057220 */ /* 0x000fe20000400000 */
[----:B------:R-:W-:Y:S01]  /*0cb0*/  I2FP.F32.S32 R13, R13 ;  /* 0x0000000d000d7245 */ /* 0x000fe20000201400 */
[----:B------:R-:W-:Y:S01]  /*0cc0*/  IMAD.MOV.U32 R21, RZ, RZ, R12 ;  /* 0x000000ffff157224 */ /* 0x000fe200078e000c */
[----:B------:R-:W-:Y:S01]  /*0cd0*/  I2FP.F32.S32 R17, R16 ;  /* 0x0000001000117245 */ /* 0x000fe20000201400 */
[----:B--2---:R-:W-:Y:S01]  /*0ce0*/  FFMA R8, R8, R5, R7 ;  /* 0x0000000508087223 */ /* 0x004fe20000000007 */
[C---:B------:R-:W-:Y:S01]  /*0cf0*/  FMUL R15, R14.reuse, R15 ;  /* 0x0000000f0e0f7220 */ /* 0x040fe20000400000 */
[----:B------:R-:W-:-:S02]  /*0d00*/  FMUL R13, R14, R13 ;  /* 0x0000000d0e0d7220 */ /* 0x000fc40000400000 */
[----:B------:R-:W-:Y:S01]  /*0d10*/  FMUL R17, R14, R17 ;  /* 0x000000110e117220 */ /* 0x000fe20000400000 */
[----:B------:R-:W-:-:S04]  /*0d20*/  FFMA R9, R9, R15, R8 ;  /* 0x0000000f09097223 */ /* 0x000fc80000000008 */
[----:B------:R-:W-:-:S04]  /*0d30*/  FFMA R10, R10, R17, R9 ;  /* 0x000000110a0a7223 */ /* 0x000fc80000000009 */
[----:B------:R-:W-:-:S07]  /*0d40*/  FFMA R15, R11, R13, R10 ;  /* 0x0000000d0b0f7223 */ /* 0x000fce000000000a */
.L_x_16:
[----:B------:R-:W-:Y:S05]  /*0d50*/  BSYNC.RECONVERGENT B1 ;  /* 0x0000000000017941 */ /* 0x000fea0003800200 */
.L_x_15:
[----:B------:R-:W-:Y:S05]  /*0d60*/  @!P1 BRA `(.L_x_14) ;  /* 0x0000000400f09947 */ /* 0x000fea0003800000 */
[----:B------:R-:W0:Y:S01]  /*0d70*/  S2UR UR9, SR_CgaCtaId ;  /* 0x00000000000979c3 */ /* 0x000e220000008800 */
[----:B------:R-:W-:Y:S01]  /*0d80*/  UMOV UR7, 0x400 ;  /* 0x0000040000077882 */ /* 0x000fe20000000000 */
[C---:B------:R-:W-:Y:S01]  /*0d90*/  IADD3 R19, PT, PT, R21.reuse, R0, RZ ;  /* 0x0000000015137210 */ /* 0x040fe20007ffe0ff */
[----:B------:R-:W-:Y:S01]  /*0da0*/  UIADD3 UR7, UPT, UPT, UR7, 0x80, URZ ;  /* 0x0000008007077890 */ /* 0x000fe2000fffe0ff */
[----:B------:R-:W-:-:S03]  /*0db0*/  IMAD.SHL.U32 R25, R21, 0x4, RZ ;  /* 0x0000000415197824 */ /* 0x000fc600078e00ff */
[----:B------:R-:W-:Y:S01]  /*0dc0*/  IMAD.SHL.U32 R17, R19, 0x4, RZ ;  /* 0x0000000413117824 */ /* 0x000fe200078e00ff */
[----:B0-----:R-:W-:-:S06]  /*0dd0*/  ULEA UR7, UR9, UR7, 0x18 ;  /* 0x0000000709077291 */ /* 0x001fcc000f8ec0ff */
[----:B------:R-:W-:-:S07]  /*0de0*/  LEA R23, R21, UR7, 0x5 ;  /* 0x0000000715177c11 */ /* 0x000fce000f8e28ff */
.L_x_17:
[----:B------:R-:W-:Y:S01]  /*0df0*/  IADD3 R12, P0, PT, R25, UR4, RZ ;  /* 0x00000004190c7c10 */ /* 0x000fe2000ff1e0ff */
[----:B------:R-:W0:Y:S01]  /*0e00*/  LDS.128 R8, [R23] ;  /* 0x0000000017087984 */ /* 0x000e220000000c00 */
[----:B------:R-:W-:-:S03]  /*0e10*/  SHF.R.U32.HI R5, RZ, 0x4, R21 ;  /* 0x00000004ff057819 */ /* 0x000fc60000011615 */
[----:B------:R-:W-:Y:S02]  /*0e20*/  IMAD.X R13, RZ, RZ, UR6, P0 ;  /* 0x00000006ff0d7e24 */ /* 0x000fe400080e06ff */
[----:B------:R-:W-:-:S03]  /*0e30*/  IMAD.WIDE.U32 R4, R5, 0x2, R2 ;  /* 0x0000000205047825 */ /* 0x000fc600078e0002 */
[----:B------:R-:W2:Y:S04]  /*0e40*/  LDG.E.CONSTANT R12, desc[UR14][R12.64] ;  /* 0x0000000e0c0c7981 */ /* 0x000ea8000c1e9900 */
[----:B------:R-:W3:Y:S01]  /*0e50*/  LDG.E.U16.CONSTANT R4, desc[UR14][R4.64] ;  /* 0x0000000e04047981 */ /* 0x000ee2000c1e9500 */
[----:B------:R-:W-:Y:S02]  /*0e60*/  IADD3 R6, P0, PT, R17, UR4, RZ ;  /* 0x0000000411067c10 */ /* 0x000fe4000ff1e0ff */
[----:B------:R-:W-:-:S03]  /*0e70*/  SHF.R.U32.HI R27, RZ, 0x4, R19 ;  /* 0x00000004ff1b7819 */ /* 0x000fc60000011613 */
[----:B------:R-:W-:-:S05]  /*0e80*/  IMAD.X R7, RZ, RZ, UR6, P0 ;  /* 0x00000006ff077e24 */ /* 0x000fca00080e06ff */
[----:B------:R1:W4:Y:S01]  /*0e90*/  LDG.E.CONSTANT R18, desc[UR14][R6.64] ;  /* 0x0000000e06127981 */ /* 0x000322000c1e9900 */
[----:B------:R-:W-:-:S05]  /*0ea0*/  IMAD.WIDE.U32 R26, R27, 0x2, R2 ;  /* 0x000000021b1a7825 */ /* 0x000fca00078e0002 */
[----:B------:R-:W5:Y:S01]  /*0eb0*/  LDG.E.U16.CONSTANT R16, desc[UR14][R26.64] ;  /* 0x0000000e1a107981 */ /* 0x000f62000c1e9500 */
[C---:B------:R-:W-:Y:S01]  /*0ec0*/  IADD3 R21, PT, PT, R0.reuse, R21, R0 ;  /* 0x0000001500157210 */ /* 0x040fe20007ffe000 */
[C---:B------:R-:W-:Y:S02]  /*0ed0*/  IMAD R19, R0.reuse, 0x2, R19 ;  /* 0x0000000200137824 */ /* 0x040fe400078e0213 */
[C---:B------:R-:W-:Y:S01]  /*0ee0*/  IMAD R17, R0.reuse, 0x8, R17 ;  /* 0x0000000800117824 */ /* 0x040fe200078e0211 */
[----:B------:R-:W-:Y:S01]  /*0ef0*/  ISETP.GE.AND P0, PT, R21, UR8, PT ;  /* 0x0000000815007c0c */ /* 0x000fe2000bf06270 */
[----:B------:R-:W-:Y:S01]  /*0f00*/  IMAD R25, R0, 0x8, R25 ;  /* 0x0000000800197824 */ /* 0x000fe200078e0219 */
[----:B--2---:R-:W-:Y:S02]  /*0f10*/  LOP3.LUT R14, R12, 0xf, RZ, 0xc0, !PT ;  /* 0x0000000f0c0e7812 */ /* 0x004fe400078ec0ff */
[----:B------:R-:W-:Y:S02]  /*0f20*/  SHF.R.U32.HI R20, RZ, 0x4, R12 ;  /* 0x00000004ff147819 */ /* 0x000fe4000001160c */
[----:B------:R-:W-:Y:S01]  /*0f30*/  IADD3 R14, PT, PT, R14, -0x8, RZ ;  /* 0xfffffff80e0e7810 */ /* 0x000fe20007ffe0ff */
[----:B---3--:R-:W-:Y:S01]  /*0f40*/  HADD2.F32 R13, -RZ, R4.H0_H0 ;  /* 0x20000004ff0d7230 */ /* 0x008fe20000004100 */
[----:B------:R-:W-:Y:S01]  /*0f50*/  LOP3.LUT R20, R20, 0xf, RZ, 0xc0, !PT ;  /* 0x0000000f14147812 */ /* 0x000fe200078ec0ff */
[----:B-1----:R1:W2:Y:S01]  /*0f60*/  LDS.128 R4, [R23+0x10] ;  /* 0x0000100017047984 */ /* 0x0022a20000000c00 */
[----:B------:R-:W-:-:S02]  /*0f70*/  I2FP.F32.S32 R14, R14 ;  /* 0x0000000e000e7245 */ /* 0x000fc40000201400 */
[--C-:B------:R-:W-:Y:S01]  /*0f80*/  SHF.R.U32.HI R22, RZ, 0x8, R12.reuse ;  /* 0x00000008ff167819 */ /* 0x100fe2000001160c */
[----:B------:R-:W-:Y:S02]  /*0f90*/  VIADD R20, R20, 0xfffffff8 ;  /* 0xfffffff814147836 */ /* 0x000fe40000000000 */
[C---:B------:R-:W-:Y:S01]  /*0fa0*/  FMUL R24, R13.reuse, R14 ;  /* 0x0000000e0d187220 */ /* 0x040fe20000400000 */
[----:B------:R-:W-:Y:S02]  /*0fb0*/  LOP3.LUT R22, R22, 0xf, RZ, 0xc0, !PT ;  /* 0x0000000f16167812 */ /* 0x000fe400078ec0ff */
[--C-:B------:R-:W-:Y:S01]  /*0fc0*/  SHF.R.U32.HI R14, RZ, 0xc, R12.reuse ;  /* 0x0000000cff0e7819 */ /* 0x100fe2000001160c */
[----:B0-----:R-:W-:Y:S01]  /*0fd0*/  FFMA R8, R8, R24, R15 ;  /* 0x0000001808087223 */ /* 0x001fe2000000000f */
[----:B------:R-:W-:Y:S01]  /*0fe0*/  I2FP.F32.S32 R20, R20 ;  /* 0x0000001400147245 */ /* 0x000fe20000201400 */
[----:B------:R-:W-:Y:S01]  /*0ff0*/  VIADD R22, R22, 0xfffffff8 ;  /* 0xfffffff816167836 */ /* 0x000fe20000000000 */
[----:B------:R-:W-:Y:S01]  /*1000*/  LOP3.LUT R14, R14, 0xf, RZ, 0xc0, !PT ;  /* 0x0000000f0e0e7812 */ /* 0x000fe200078ec0ff */
[----:B-----5:R-:W-:Y:S01]  /*1010*/  HADD2.F32 R16, -RZ, R16.H0_H0 ;  /* 0x20000010ff107230 */ /* 0x020fe20000004100 */
[----:B------:R-:W-:Y:S01]  /*1020*/  SHF.R.U32.HI R24, RZ, 0x18, R12 ;  /* 0x00000018ff187819 */ /* 0x000fe2000001160c */
[----:B------:R-:W-:Y:S01]  /*1030*/  FMUL R20, R13, R20 ;  /* 0x000000140d147220 */ /* 0x000fe20000400000 */
[----:B------:R-:W-:Y:S01]  /*1040*/  I2FP.F32.S32 R22, R22 ;  /* 0x0000001600167245 */ /* 0x000fe20000201400 */
[----:B------:R-:W-:Y:S01]  /*1050*/  VIADD R14, R14, 0xfffffff8 ;  /* 0xfffffff80e0e7836 */ /* 0x000fe20000000000 */
[----:B------:R-:W-:Y:S01]  /*1060*/  LOP3.LUT R24, R24, 0xf, RZ, 0xc0, !PT ;  /* 0x0000000f18187812 */ /* 0x000fe200078ec0ff */
[----:B------:R-:W-:Y:S01]  /*1070*/  FFMA R9, R9, R20, R8 ;  /* 0x0000001409097223 */ /* 0x000fe20000000008 */
[--C-:B------:R-:W-:Y:S01]  /*1080*/  SHF.R.U32.HI R8, RZ, 0x10, R12.reuse ;  /* 0x00000010ff087819 */ /* 0x100fe2000001160c */
[C---:B------:R-:W-:Y:S01]  /*1090*/  FMUL R22, R13.reuse, R22 ;  /* 0x000000160d167220 */ /* 0x040fe20000400000 */
[----:B------:R-:W-:Y:S01]  /*10a0*/  I2FP.F32.S32 R20, R14 ;  /* 0x0000000e00147245 */ /* 0x000fe20000201400 */
[C---:B------:R-:W-:Y:S01]  /*10b0*/  IMAD R14, R0.reuse, 0x20, R23 ;  /* 0x00000020000e7824 */ /* 0x040fe200078e0217 */
[----:B-1----:R-:W-:Y:S01]  /*10c0*/  LEA R23, R0, R23, 0x6 ;  /* 0x0000001700177211 */ /* 0x002fe200078e30ff */
[----:B------:R-:W-:Y:S01]  /*10d0*/  FFMA R10, R10, R22, R9 ;  /* 0x000000160a0a7223 */ /* 0x000fe20000000009 */
[----:B------:R-:W-:Y:S01]  /*10e0*/  SHF.R.U32.HI R22, RZ, 0x14, R12 ;  /* 0x00000014ff167819 */ /* 0x000fe2000001160c */
[----:B------:R-:W-:Y:S01]  /*10f0*/  FMUL R15, R13, R20 ;  /* 0x000000140d0f7220 */ /* 0x000fe20000400000 */
[----:B------:R-:W-:Y:S01]  /*1100*/  LOP3.LUT R20, R8, 0xf, RZ, 0xc0, !PT ;  /* 0x0000000f08147812 */ /* 0x000fe200078ec0ff */
[----:B------:R-:W-:Y:S01]  /*1110*/  VIADD R24, R24, 0xfffffff8 ;  /* 0xfffffff818187836 */ /* 0x000fe20000000000 */
[----:B------:R-:W-:Y:S01]  /*1120*/  LOP3.LUT R22, R22, 0xf, RZ, 0xc0, !PT ;  /* 0x0000000f16167812 */ /* 0x000fe200078ec0ff */
[----:B------:R-:W-:Y:S01]  /*1130*/  FFMA R15, R11, R15, R10 ;  /* 0x0000000f0b0f7223 */ /* 0x000fe2000000000a */
[----:B------:R-:W-:Y:S01]  /*1140*/  IADD3 R20, PT, PT, R20, -0x8, RZ ;  /* 0xfffffff814147810 */ /* 0x000fe20007ffe0ff */
[----:B------:R-:W0:Y:S01]  /*1150*/  LDS.128 R8, [R14] ;  /* 0x000000000e087984 */ /* 0x000e220000000c00 */
[----:B------:R-:W-:Y:S01]  /*1160*/  I2FP.F32.S32 R24, R24 ;  /* 0x0000001800187245 */ /* 0x000fe20000201400 */
[----:B------:R-:W-:Y:S01]  /*1170*/  VIADD R22, R22, 0xfffffff8 ;  /* 0xfffffff816167836 */ /* 0x000fe20000000000 */
[----:B------:R-:W-:-:S02]  /*1180*/  I2FP.F32.S32 R20, R20 ;  /* 0x0000001400147245 */ /* 0x000fc40000201400 */
[----:B------:R-:W-:Y:S01]  /*1190*/  LEA.HI R12, R12, 0xfffffff8, RZ, 0x4 ;  /* 0xfffffff80c0c7811 */ /* 0x000fe200078f20ff */
[C---:B------:R-:W-:Y:S01]  /*11a0*/  FMUL R24, R13.reuse, R24 ;  /* 0x000000180d187220 */ /* 0x040fe20000400000 */
[----:B------:R-:W-:Y:S01]  /*11b0*/  I2FP.F32.S32 R22, R22 ;  /* 0x0000001600167245 */ /* 0x000fe20000201400 */
[----:B------:R-:W-:Y:S01]  /*11c0*/  FMUL R20, R13, R20 ;  /* 0x000000140d147220 */ /* 0x000fe20000400000 */
[----:B------:R-:W-:-:S03]  /*11d0*/  I2FP.F32.S32 R12, R12 ;  /* 0x0000000c000c7245 */ /* 0x000fc60000201400 */
[----:B--2---:R-:W-:Y:S01]  /*11e0*/  FFMA R4, R4, R20, R15 ;  /* 0x0000001404047223 */ /* 0x004fe2000000000f */
[----:B------:R-:W-:Y:S01]  /*11f0*/  FMUL R22, R13, R22 ;  /* 0x000000160d167220 */ /* 0x000fe20000400000 */
[----:B----4-:R-:W-:Y:S02]  /*1200*/  LOP3.LUT R15, R18, 0xf, RZ, 0xc0, !PT ;  /* 0x0000000f120f7812 */ /* 0x010fe400078ec0ff */
[----:B------:R-:W-:Y:S01]  /*1210*/  SHF.R.U32.HI R20, RZ, 0x4, R18 ;  /* 0x00000004ff147819 */ /* 0x000fe20000011612 */
[----:B------:R-:W-:Y:S01]  /*1220*/  FFMA R5, R5, R22, R4 ;  /* 0x0000001605057223 */ /* 0x000fe20000000004 */
[----:B------:R-:W-:Y:S02]  /*1230*/  FMUL R4, R13, R12 ;  /* 0x0000000c0d047220 */ /* 0x000fe40000400000 */
[----:B------:R-:W-:Y:S01]  /*1240*/  LOP3.LUT R20, R20, 0xf, RZ, 0xc0, !PT ;  /* 0x0000000f14147812 */ /* 0x000fe200078ec0ff */
[----:B------:R-:W-:Y:S01]  /*1250*/  FFMA R6, R6, R24, R5 ;  /* 0x0000001806067223 */ /* 0x000fe20000000005 */
[----:B------:R-:W-:-:S02]  /*1260*/  VIADD R5, R15, 0xfffffff8 ;  /* 0xfffffff80f057836 */ /* 0x000fc40000000000 */
[----:B------:R-:W1:Y:S01]  /*1270*/  LDS.128 R12, [R14+0x10] ;  /* 0x000010000e0c7984 */ /* 0x000e620000000c00 */
[----:B------:R-:W-:Y:S02]  /*1280*/  VIADD R20, R20, 0xfffffff8 ;  /* 0xfffffff814147836 */ /* 0x000fe40000000000 */
[----:B------:R-:W-:Y:S01]  /*1290*/  FFMA R7, R7, R4, R6 ;  /* 0x0000000407077223 */ /* 0x000fe20000000006 */
[----:B------:R-:W-:Y:S02]  /*12a0*/  I2FP.F32.S32 R27, R5 ;  /* 0x00000005001b7245 */ /* 0x000fe40000201400 */
[--C-:B------:R-:W-:Y:S02]  /*12b0*/  SHF.R.U32.HI R5, RZ, 0x8, R18.reuse ;  /* 0x00000008ff057819 */ /* 0x100fe40000011612 */
[----:B------:R-:W-:Y:S01]  /*12c0*/  SHF.R.U32.HI R4, RZ, 0xc, R18 ;  /* 0x0000000cff047819 */ /* 0x000fe20000011612 */
[----:B------:R-:W-:Y:S01]  /*12d0*/  FMUL R27, R16, R27 ;  /* 0x0000001b101b7220 */ /* 0x000fe20000400000 */
[----:B------:R-:W-:-:S02]  /*12e0*/  LOP3.LUT R5, R5, 0xf, RZ, 0xc0, !PT ;  /* 0x0000000f05057812 */ /* 0x000fc400078ec0ff */
[----:B------:R-:W-:Y:S02]  /*12f0*/  I2FP.F32.S32 R29, R20 ;  /* 0x00000014001d7245 */ /* 0x000fe40000201400 */
[----:B------:R-:W-:Y:S02]  /*1300*/  IADD3 R5, PT, PT, R5, -0x8, RZ ;  /* 0xfffffff805057810 */ /* 0x000fe40007ffe0ff */
[----:B------:R-:W-:Y:S01]  /*1310*/  LOP3.LUT R4, R4, 0xf, RZ, 0xc0, !PT ;  /* 0x0000000f04047812 */ /* 0x000fe200078ec0ff */
[----:B0-----:R-:W-:Y:S01]  /*1320*/  FFMA R8, R8, R27, R7 ;  /* 0x0000001b08087223 */ /* 0x001fe20000000007 */
[----:B------:R-:W-:Y:S01]  /*1330*/  I2FP.F32.S32 R7, R5 ;  /* 0x0000000500077245 */ /* 0x000fe20000201400 */
[----:B------:R-:W-:Y:S01]  /*1340*/  FMUL R29, R16, R29 ;  /* 0x0000001d101d7220 */ /* 0x000fe20000400000 */
[--C-:B------:R-:W-:Y:S01]  /*1350*/  SHF.R.U32.HI R5, RZ, 0x10, R18.reuse ;  /* 0x00000010ff057819 */ /* 0x100fe20000011612 */
[----:B------:R-:W-:Y:S01]  /*1360*/  VIADD R4, R4, 0xfffffff8 ;  /* 0xfffffff804047836 */ /* 0x000fe20000000000 */
[----:B------:R-:W-:Y:S01]  /*1370*/  SHF.R.U32.HI R6, RZ, 0x14, R18 ;  /* 0x00000014ff067819 */ /* 0x000fe20000011612 */
[----:B------:R-:W-:Y:S01]  /*1380*/  FFMA R9, R9, R29, R8 ;  /* 0x0000001d09097223 */ /* 0x000fe20000000008 */
[----:B------:R-:W-:Y:S01]  /*1390*/  LOP3.LUT R5, R5, 0xf, RZ, 0xc0, !PT ;  /* 0x0000000f05057812 */ /* 0x000fe200078ec0ff */
[----:B------:R-:W-:Y:S01]  /*13a0*/  FMUL R8, R16, R7 ;  /* 0x0000000710087220 */ /* 0x000fe20000400000 */
[----:B------:R-:W-:-:S02]  /*13b0*/  LOP3.LUT R6, R6, 0xf, RZ, 0xc0, !PT ;  /* 0x0000000f06067812 */ /* 0x000fc400078ec0ff */
[----:B------:R-:W-:Y:S01]  /*13c0*/  SHF.R.U32.HI R7, RZ, 0x18, R18 ;  /* 0x00000018ff077819 */ /* 0x000fe20000011612 */
[----:B------:R-:W-:Y:S01]  /*13d0*/  VIADD R5, R5, 0xfffffff8 ;  /* 0xfffffff805057836 */ /* 0x000fe20000000000 */
[----:B------:R-:W-:Y:S01]  /*13e0*/  I2FP.F32.S32 R27, R4 ;  /* 0x00000004001b7245 */ /* 0x000fe20000201400 */
[----:B------:R-:W-:Y:S01]  /*13f0*/  VIADD R6, R6, 0xfffffff8 ;  /* 0xfffffff806067836 */ /* 0x000fe20000000000 */
[----:B------:R-:W-:Y:S01]  /*1400*/  LOP3.LUT R7, R7, 0xf, RZ, 0xc0, !PT ;  /* 0x0000000f07077812 */ /* 0x000fe200078ec0ff */
[----:B------:R-:W-:Y:S01]  /*1410*/  FFMA R8, R10, R8, R9 ;  /* 0x000000080a087223 */ /* 0x000fe20000000009 */
[----:B------:R-:W-:Y:S01]  /*1420*/  I2FP.F32.S32 R5, R5 ;  /* 0x0000000500057245 */ /* 0x000fe20000201400 */
[C---:B------:R-:W-:Y:S01]  /*1430*/  FMUL R27, R16.reuse, R27 ;  /* 0x0000001b101b7220 */ /* 0x040fe20000400000 */
[----:B------:R-:W-:Y:S02]  /*1440*/  IADD3 R7, PT, PT, R7, -0x8, RZ ;  /* 0xfffffff807077810 */ /* 0x000fe40007ffe0ff */
[----:B------:R-:W-:Y:S01]  /*1450*/  I2FP.F32.S32 R9, R6 ;  /* 0x0000000600097245 */ /* 0x000fe20000201400 */
[----:B------:R-:W-:Y:S01]  /*1460*/  FFMA R11, R11, R27, R8 ;  /* 0x0000001b0b0b7223 */ /* 0x000fe20000000008 */
[----:B------:R-:W-:Y:S01]  /*1470*/  FMUL R5, R16, R5 ;  /* 0x0000000510057220 */ /* 0x000fe20000400000 */
[----:B------:R-:W-:-:S02]  /*1480*/  LEA.HI R18, R18, 0xfffffff8, RZ, 0x4 ;  /* 0xfffffff812127811 */ /* 0x000fc400078f20ff */
[----:B------:R-:W-:Y:S01]  /*1490*/  I2FP.F32.S32 R7, R7 ;  /* 0x0000000700077245 */ /* 0x000fe20000201400 */
[----:B-1----:R-:W-:Y:S01]  /*14a0*/  FFMA R12, R12, R5, R11 ;  /* 0x000000050c0c7223 */ /* 0x002fe2000000000b */
[C---:B------:R-:W-:Y:S01]  /*14b0*/  FMUL R9, R16.reuse, R9 ;  /* 0x0000000910097220 */ /* 0x040fe20000400000 */
[----:B------:R-:W-:Y:S02]  /*14c0*/  I2FP.F32.S32 R5, R18 ;  /* 0x0000001200057245 */ /* 0x000fe40000201400 */
[C---:B------:R-:W-:Y:S01]  /*14d0*/  FMUL R7, R16.reuse, R7 ;  /* 0x0000000710077220 */ /* 0x040fe20000400000 */
[----:B------:R-:W-:Y:S02]  /*14e0*/  FFMA R9, R13, R9, R12 ;  /* 0x000000090d097223 */ /* 0x000fe4000000000c */
[----:B------:R-:W-:Y:S02]  /*14f0*/  FMUL R5, R16, R5 ;  /* 0x0000000510057220 */ /* 0x000fe40000400000 */
[----:B------:R-:W-:-:S04]  /*1500*/  FFMA R14, R14, R7, R9 ;  /* 0x000000070e0e7223 */ /* 0x000fc80000000009 */
[----:B------:R-:W-:Y:S01]  /*1510*/  FFMA R15, R15, R5, R14 ;  /* 0x000000050f0f7223 */ /* 0x000fe2000000000e */
[----:B------:R-:W-:Y:S06]  /*1520*/  @!P0 BRA `(.L_x_17) ;  /* 0xfffffff800308947 */ /* 0x000fec000383ffff */
.L_x_14:
[----:B------:R-:W-:Y:S05]  /*1530*/  BSYNC.RECONVERGENT B0 ;  /* 0x0000000000007941 */ /* 0x000fea0003800200 */
.L_x_13:
[----:B------:R-:W0:Y:S01]  /*1540*/  S2R R0, SR_TID.X ;  /* 0x0000000000007919 */ /* 0x000e220000002100 */
[----:B------:R-:W-:Y:S01]  /*1550*/  IMAD.U32 R5, RZ, RZ, UR8 ;  /* 0x00000008ff057e24 */ /* 0x000fe2000f8e00ff */
[----:B------:R-:W-:Y:S03]  /*1560*/  BSSY.RECONVERGENT B0, `(.L_x_18) ;  /* 0x0000022000007945 */ /* 0x000fe60003800200 */
[----:B0-----:R-:W-:-:S05]  /*1570*/  IMAD R5, R5, 0x8, R0 ;  /* 0x0000000805057824 */ /* 0x001fca00078e0200 */
[----:B------:R-:W-:-:S13]  /*1580*/  ISETP.GE.AND P0, PT, R5, UR17, PT ;  /* 0x0000001105007c0c */ /* 0x000fda000bf06270 */
[----:B------:R-:W-:Y:S05]  /*1590*/  @P0 BRA `(.L_x_19) ;  /* 0x0000000000780947 */ /* 0x000fea0003800000 */
[----:B------:R-:W0:Y:S01]  /*15a0*/  S2R R7, SR_CgaCtaId ;  /* 0x0000000000077919 */ /* 0x000e220000008800 */
[----:B------:R-:W1:Y:S01]  /*15b0*/  LDC R4, c[0x0][0x360] ;  /* 0x0000d800ff047b82 */ /* 0x000e620000000800 */
[----:B------:R-:W-:-:S05]  /*15c0*/  MOV R6, 0x400 ;  /* 0x0000040000067802 */ /* 0x000fca0000000f00 */
[----:B------:R-:W-:-:S05]  /*15d0*/  VIADD R6, R6, 0x80 ;  /* 0x0000008006067836 */ /* 0x000fca0000000000 */
[----:B0-----:R-:W-:-:S07]  /*15e0*/  LEA R14, R7, R6, 0x18 ;  /* 0x00000006070e7211 */ /* 0x001fce00078ec0ff */
.L_x_20:
[----:B------:R-:W-:-:S04]  /*15f0*/  LEA.HI R6, R5, R5, RZ, 0x1 ;  /* 0x0000000505067211 */ /* 0x000fc800078f08ff */
[----:B------:R-:W-:Y:S02]  /*1600*/  SHF.R.S32.HI R7, RZ, 0x1, R6 ;  /* 0x00000001ff077819 */ /* 0x000fe40000011406 */
[----:B------:R-:W-:Y:S02]  /*1610*/  SHF.R.S32.HI R6, RZ, 0x1f, R5 ;  /* 0x0000001fff067819 */ /* 0x000fe40000011405 */
[C---:B------:R-:W-:Y:S02]  /*1620*/  IADD3 R8, P0, PT, R7.reuse, UR4, RZ ;  /* 0x0000000407087c10 */ /* 0x040fe4000ff1e0ff */
[----:B------:R-:W-:Y:S02]  /*1630*/  LEA.HI R6, R6, R5, RZ, 0x7 ;  /* 0x0000000506067211 */ /* 0x000fe400078f38ff */
[----:B------:R-:W-:Y:S02]  /*1640*/  LEA.HI.X.SX32 R9, R7, UR6, 0x1, P0 ;  /* 0x0000000607097c11 */ /* 0x000fe400080f0eff */
[----:B------:R-:W-:-:S03]  /*1650*/  SHF.R.S32.HI R7, RZ, 0x7, R6 ;  /* 0x00000007ff077819 */ /* 0x000fc60000011406 */
[----:B------:R-:W2:Y:S02]  /*1660*/  LDG.E.U8.CONSTANT R8, desc[UR14][R8.64] ;  /* 0x0000000e08087981 */ /* 0x000ea4000c1e9100 */
[----:B------:R-:W-:-:S06]  /*1670*/  IMAD.WIDE R6, R7, 0x2, R2 ;  /* 0x0000000207067825 */ /* 0x000fcc00078e0202 */
[----:B------:R-:W3:Y:S01]  /*1680*/  LDG.E.U16.CONSTANT R6, desc[UR14][R6.64] ;  /* 0x0000000e06067981 */ /* 0x000ee2000c1e9500 */
[C---:B------:R-:W-:Y:S02]  /*1690*/  LEA R12, R5.reuse, R14, 0x2 ;  /* 0x0000000e050c7211 */ /* 0x040fe400078e10ff */
[----:B------:R-:W-:Y:S01]  /*16a0*/  LOP3.LUT R10, R5, 0x1, RZ, 0xc0, !PT ;  /* 0x00000001050a7812 */ /* 0x000fe200078ec0ff */
[----:B-1----:R-:W-:-:S03]  /*16b0*/  IMAD.IADD R5, R4, 0x1, R5 ;  /* 0x0000000104057824 */ /* 0x002fc600078e0205 */
[----:B------:R-:W0:Y:S01]  /*16c0*/  LDS R12, [R12] ;  /* 0x000000000c0c7984 */ /* 0x000e220000000800 */
[----:B------:R-:W-:Y:S02]  /*16d0*/  ISETP.NE.U32.AND P0, PT, R10, 0x1, PT ;  /* 0x000000010a00780c */ /* 0x000fe40003f05070 */
[C---:B--2---:R-:W-:Y:S02]  /*16e0*/  LOP3.LUT R10, R8.reuse, 0xf0, RZ, 0xc0, !PT ;  /* 0x000000f0080a7812 */ /* 0x044fe400078ec0ff */
[----:B------:R-:W-:-:S09]  /*16f0*/  LOP3.LUT R11, R8, 0xf, RZ, 0xc0, !PT ;  /* 0x0000000f080b7812 */ /* 0x000fd200078ec0ff */
[----:B------:R-:W-:Y:S02]  /*1700*/  @!P0 SHF.R.U32.HI R11, RZ, 0x4, R10 ;  /* 0x00000004ff0b8819 */ /* 0x000fe4000001160a */
[----:B------:R-:W-:Y:S01]  /*1710*/  ISETP.GE.AND P0, PT, R5, UR17, PT ;  /* 0x0000001105007c0c */ /* 0x000fe2000bf06270 */
[----:B---3--:R-:W-:Y:S02]  /*1720*/  HADD2.F32 R8, -RZ, R6.H0_H0 ;  /* 0x20000006ff087230 */ /* 0x008fe40000004100 */
[----:B------:R-:W-:-:S05]  /*1730*/  VIADD R11, R11, 0xfffffff8 ;  /* 0xfffffff80b0b7836 */ /* 0x000fca0000000000 */
[----:B------:R-:W-:-:S05]  /*1740*/  I2FP.F32.S32 R11, R11 ;  /* 0x0000000b000b7245 */ /* 0x000fca0000201400 */
[----:B------:R-:W-:-:S04]  /*1750*/  FMUL R8, R8, R11 ;  /* 0x0000000b08087220 */ /* 0x000fc80000400000 */
[----:B0-----:R-:W-:Y:S01]  /*1760*/  FFMA R15, R8, R12, R15 ;  /* 0x0000000c080f7223 */ /* 0x001fe2000000000f */
[----:B------:R-:W-:Y:S06]  /*1770*/  @!P0 BRA `(.L_x_20) ;  /* 0xfffffffc009c8947 */ /* 0x000fec000383ffff */
.L_x_19:
[----:B------:R-:W-:Y:S05]  /*1780*/  BSYNC.RECONVERGENT B0 ;  /* 0x0000000000007941 */ /* 0x000fea0003800200 */
.L_x_18:
[----:B------:R-:W0:Y:S01]  /*1790*/  SHFL.DOWN PT, R2, R15, 0x10, 0x1f ;  /* 0x0a001f000f027f89 */ /* 0x000e2200000e0000 */
[C---:B------:R-:W-:Y:S02]  /*17a0*/  LOP3.LUT P0, R7, R0.reuse, 0x1f, RZ, 0xc0, !PT ;  /* 0x0000001f00077812 */ /* 0x040fe4000780c0ff */
[----:B------:R-:W-:-:S11]  /*17b0*/  ISETP.GT.U32.AND P1, PT, R0, 0x1f, PT ;  /* 0x0000001f0000780c */ /* 0x000fd60003f24070 */
[----:B------:R-:W1:Y:S01]  /*17c0*/  @!P0 S2R R8, SR_CgaCtaId ;  /* 0x0000000000088919 */ /* 0x000e620000008800 */
[----:B------:R-:W-:Y:S01]  /*17d0*/  @!P0 MOV R9, 0x400 ;  /* 0x0000040000098802 */ /* 0x000fe20000000f00 */
[----:B0-----:R-:W-:-:S05]  /*17e0*/  FADD R2, R2, R15 ;  /* 0x0000000f02027221 */ /* 0x001fca0000000000 */
[----:B------:R-:W0:Y:S01]  /*17f0*/  SHFL.DOWN PT, R3, R2, 0x8, 0x1f ;  /* 0x09001f0002037f89 */ /* 0x000e2200000e0000 */
[----:B-1----:R-:W-:-:S04]  /*1800*/  @!P0 LEA R9, R8, R9, 0x18 ;  /* 0x0000000908098211 */ /* 0x002fc800078ec0ff */
        /* <DEDUP_REMOVED lines=17> */
[----:B------:R-:W-:-:S03]  /*1920*/  IMAD.MOV.U32 R0, RZ, RZ, RZ ;  /* 0x000000ffff007224 */ /* 0x000fc600078e00ff */
[----:B------:R-:W-:-:S05]  /*1930*/  @!P0 LEA R2, R7, R2, 0x2 ;  /* 0x0000000207028211 */ /* 0x000fca00078e10ff */
[----:B------:R-:W1:Y:S01]  /*1940*/  @!P0 LDS R0, [R2] ;  /* 0x0000000002008984 */ /* 0x000e620000000800 */
[----:B------:R-:W-:-:S03]  /*1950*/  ISETP.NE.AND P0, PT, R7, RZ, PT ;  /* 0x000000ff0700720c */ /* 0x000fc60003f05270 */
[----:B-1----:R-:W1:Y:S02]  /*1960*/  SHFL.DOWN PT, R3, R0, 0x10, 0x1f ;  /* 0x0a001f0000037f89 */ /* 0x002e6400000e0000 */
[----:B-1----:R-:W-:-:S05]  /*1970*/  FADD R3, R3, R0 ;  /* 0x0000000003037221 */ /* 0x002fca0000000000 */
[----:B------:R-:W1:Y:S02]  /*1980*/  SHFL.DOWN PT, R4, R3, 0x8, 0x1f ;  /* 0x09001f0003047f89 */ /* 0x000e6400000e0000 */
[----:B-1----:R-:W-:-:S05]  /*1990*/  FADD R4, R3, R4 ;  /* 0x0000000403047221 */ /* 0x002fca0000000000 */
[----:B------:R-:W1:Y:S02]  /*19a0*/  SHFL.DOWN PT, R5, R4, 0x4, 0x1f ;  /* 0x08801f0004057f89 */ /* 0x000e6400000e0000 */
[----:B-1----:R-:W-:-:S05]  /*19b0*/  FADD R5, R4, R5 ;  /* 0x0000000504057221 */ /* 0x002fca0000000000 */
[----:B0-----:R-:W0:Y:S02]  /*19c0*/  SHFL.DOWN PT, R6, R5, 0x2, 0x1f ;  /* 0x08401f0005067f89 */ /* 0x001e2400000e0000 */
[----:B0-----:R-:W-:-:S05]  /*19d0*/  FADD R6, R5, R6 ;  /* 0x0000000605067221 */ /* 0x001fca0000000000 */
[----:B------:R0:W1:Y:S01]  /*19e0*/  SHFL.DOWN PT, R7, R6, 0x1, 0x1f ;  /* 0x08201f0006077f89 */ /* 0x00006200000e0000 */
[----:B------:R-:W-:Y:S05]  /*19f0*/  @P0 EXIT ;  /* 0x000000000000094d */ /* 0x000fea0003800000 */
[----:B------:R-:W2:Y:S01]  /*1a00*/  LDCU.64 UR4, c[0x0][0x380] ;  /* 0x00007000ff0477ac */ /* 0x000ea20008000a00 */
[----:B-1----:R-:W-:Y:S01]  /*1a10*/  FADD R7, R6, R7 ;  /* 0x0000000706077221 */ /* 0x002fe20000000000 */
[----:B--2---:R-:W-:-:S04]  /*1a20*/  ULEA UR4, UP0, UR16, UR4, 0x2 ;  /* 0x0000000410047291 */ /* 0x004fc8000f8010ff */
[----:B------:R-:W-:Y:S02]  /*1a30*/  ULEA.HI.X UR5, UR16, UR5, URZ, 0x2, UP0 ;  /* 0x0000000510057291 */ /* 0x000fe400080f14ff */
[----:B------:R-:W-:-:S04]  /*1a40*/  IMAD.U32 R2, RZ, RZ, UR4 ;  /* 0x00000004ff027e24 */ /* 0x000fc8000f8e00ff */
[----:B------:R-:W-:-:S05]  /*1a50*/  IMAD.U32 R3, RZ, RZ, UR5 ;  /* 0x00000005ff037e24 */ /* 0x000fca000f8e00ff */
[----:B------:R-:W-:Y:S01]  /*1a60*/  STG.E desc[UR14][R2.64], R7 ;  /* 0x0000000702007986 */ /* 0x000fe2000c10190e */
[----:B------:R-:W-:Y:S05]  /*1a70*/  EXIT ;  /* 0x000000000000794d */ /* 0x000fea0003800000 */
.L_x_21:
        /* <DEDUP_REMOVED lines=16> */
.L_x_79:


//--------------------- .text._Z19int4_gemv_kernel_v4PfPKfPKhPK6__halfiii --------------------------
	.section	.text._Z19int4_gemv_kernel_v4PfPKfPKhPK6__halfiii,"ax",@progbits
	.align	128
        .global         _Z19int4_gemv_kernel_v4PfPKfPKhPK6__halfiii
        .type           _Z19int4_gemv_kernel_v4PfPKfPKhPK6__halfiii,@function
        .size           _Z19int4_gemv_kernel_v4PfPKfPKhPK6__halfiii,(.L_x_80 - _Z19int4_gemv_kernel_v4PfPKfPKhPK6__halfiii)
        .other          _Z19int4_gemv_kernel_v4PfPKfPKhPK6__halfiii,@"STO_CUDA_ENTRY STV_DEFAULT"
_Z19int4_gemv_kernel_v4PfPKfPKhPK6__halfiii:
.text._Z19int4_gemv_kernel_v4PfPKfPKhPK6__halfiii:
        /* <DEDUP_REMOVED lines=29> */
[----:B------:R-:W-:-:S04]  /*01d0*/  IMAD.HI.U32 R8, R3, R9, R2 ;  /* 0x0000000903087227 */ /* 0x000fc800078e0002 */
[----:B------:R-:W-:Y:S02]  /*01e0*/  IMAD.MOV.U32 R9, RZ, RZ, R11 ;  /* 0x000000ffff097224 */ /* 0x000fe400078e000b */
[----:B------:R-:W-:-:S04]  /*01f0*/  IMAD.HI.U32 R3, R8, R5, RZ ;  /* 0x0000000508037227 */ /* 0x000fc800078e00ff */
[----:B------:R-:W-:-:S04]  /*0200*/  IMAD.MOV R2, RZ, RZ, -R3 ;  /* 0x000000ffff027224 */ /* 0x000fc800078e0a03 */
[----:B------:R-:W-:-:S05]  /*0210*/  IMAD R5, R0, R2, R5 ;  /* 0x0000000200057224 */ /* 0x000fca00078e0205 */
[----:B------:R-:W-:-:S13]  /*0220*/  ISETP.GE.U32.AND P0, PT, R5, R0, PT ;  /* 0x000000000500720c */ /* 0x000fda0003f06070 */
[----:B------:R-:W-:Y:S01]  /*0230*/  @P0 IADD3 R5, PT, PT, R5, -R0, RZ ;  /* 0x8000000005050210 */ /* 0x000fe20007ffe0ff */
        /* <DEDUP_REMOVED lines=14> */
[----:B------:R-:W1:Y:S03]  /*0320*/  LDC.64 R2, c[0x0][0x388] ;  /* 0x0000e200ff027b82 */ /* 0x000e660000000a00 */
[C---:B------:R-:W-:Y:S01]  /*0330*/  IADD3 R8, PT, PT, -R6.reuse, RZ, RZ ;  /* 0x000000ff06087210 */ /* 0x040fe20007ffe1ff */
[----:B------:R-:W-:Y:S01]  /*0340*/  IMAD R9, R6, R0, R11 ;  /* 0x0000000006097224 */ /* 0x000fe200078e020b */
[----:B0-----:R-:W-:-:S06]  /*0350*/  ULEA UR5, UR7, UR5, 0x18 ;  /* 0x0000000507057291 */ /* 0x001fcc000f8ec0ff */
[C---:B------:R-:W-:Y:S01]  /*0360*/  LEA R13, R11.reuse, UR5, 0x4 ;  /* 0x000000050b0d7c11 */ /* 0x040fe2000f8e20ff */
[----:B-1----:R-:W-:-:S07]  /*0370*/  IMAD.WIDE.U32 R2, R11, 0x10, R2 ;  /* 0x000000100b027825 */ /* 0x002fce00078e0002 */
.L_x_26:
[----:B------:R0:W2:Y:S01]  /*0380*/  LDG.E.128.CONSTANT R4, desc[UR10][R2.64] ;  /* 0x0000000a02047981 */ /* 0x0000a2000c1e9d00 */
[----:B------:R-:W-:-:S05]  /*0390*/  VIADD R8, R8, 0x1 ;  /* 0x0000000108087836 */ /* 0x000fca0000000000 */
[----:B------:R-:W-:Y:S01]  /*03a0*/  ISETP.NE.AND P0, PT, R8, RZ, PT ;  /* 0x000000ff0800720c */ /* 0x000fe20003f05270 */
[C---:B0-----:R-:W-:Y:S01]  /*03b0*/  IMAD.WIDE.U32 R2, R0.reuse, 0x10, R2 ;  /* 0x0000001000027825 */ /* 0x041fe200078e0002 */
[----:B--2---:R0:W-:Y:S03]  /*03c0*/  STS.128 [R13], R4 ;  /* 0x000000040d007388 */ /* 0x0041e60000000c00 */
[----:B0-----:R-:W-:-:S08]  /*03d0*/  IMAD R13, R0, 0x10, R13 ;  /* 0x00000010000d7824 */ /* 0x001fd000078e020d */
[----:B------:R-:W-:Y:S05]  /*03e0*/  @P0 BRA `(.L_x_26) ;  /* 0xfffffffc00e40947 */ /* 0x000fea000383ffff */
.L_x_25:
[----:B------:R-:W-:Y:S05]  /*03f0*/  BSYNC.RECONVERGENT B1 ;  /* 0x0000000000017941 */ /* 0x000fea0003800200 */
.L_x_24:
[----:B------:R-:W-:Y:S05]  /*0400*/  @!P1 BRA `(.L_x_23) ;  /* 0x0000000000809947 */ /* 0x000fea0003800000 */
[----:B------:R-:W0:Y:S01]  /*0410*/  S2UR UR7, SR_CgaCtaId ;  /* 0x00000000000779c3 */ /* 0x000e220000008800 */
[----:B------:R-:W-:Y:S01]  /*0420*/  UMOV UR5, 0x400 ;  /* 0x0000040000057882 */ /* 0x000fe20000000000 */
[C-C-:B------:R-:W-:Y:S01]  /*0430*/  IMAD R25, R0.reuse, 0x2, R9.reuse ;  /* 0x0000000200197824 */ /* 0x140fe200078e0209 */
[----:B------:R-:W-:Y:S01]  /*0440*/  UIADD3 UR5, UPT, UPT, UR5, 0x80, URZ ;  /* 0x0000008005057890 */ /* 0x000fe2000fffe0ff */
[----:B------:R-:W-:Y:S02]  /*0450*/  IMAD R27, R0, 0x3, R9 ;  /* 0x00000003001b7824 */ /* 0x000fe400078e0209 */
[----:B------:R-:W-:Y:S02]  /*0460*/  IMAD.IADD R29, R9, 0x1, R0 ;  /* 0x00000001091d7824 */ /* 0x000fe400078e0200 */
[----:B------:R-:W1:Y:S01]  /*0470*/  LDC.64 R2, c[0x0][0x388] ;  /* 0x0000e200ff027b82 */ /* 0x000e620000000a00 */
[----:B0-----:R-:W-:-:S06]  /*0480*/  ULEA UR5, UR7, UR5, 0x18 ;  /* 0x0000000507057291 */ /* 0x001fcc000f8ec0ff */
[----:B------:R-:W-:-:S07]  /*0490*/  LEA R8, R9, UR5, 0x4 ;  /* 0x0000000509087c11 */ /* 0x000fce000f8e20ff */
.L_x_27:
        /* <DEDUP_REMOVED lines=8> */
[C---:B------:R-:W-:Y:S01]  /*0520*/  LEA R10, R0.reuse, R8, 0x4 ;  /* 0x00000008000a7211 */ /* 0x040fe200078e20ff */
[----:B------:R-:W-:-:S02]  /*0530*/  IMAD R24, R0, 0x20, R8 ;  /* 0x0000002000187824 */ /* 0x000fc400078e0208 */
[C---:B------:R-:W-:Y:S01]  /*0540*/  IMAD R26, R0.reuse, 0x30, R8 ;  /* 0x00000030001a7824 */ /* 0x040fe200078e0208 */
[----:B------:R-:W-:-:S04]  /*0550*/  IADD3 R9, PT, PT, R0, R9, R0 ;  /* 0x0000000900097210 */ /* 0x000fc80007ffe000 */
[----:B------:R-:W-:-:S04]  /*0560*/  IADD3 R9, PT, PT, R0, R9, R0 ;  /* 0x0000000900097210 */ /* 0x000fc80007ffe000 */
[----:B------:R-:W-:Y:S01]  /*0570*/  ISETP.GE.AND P0, PT, R9, UR4, PT ;  /* 0x0000000409007c0c */ /* 0x000fe2000bf06270 */
[C---:B------:R-:W-:Y:S02]  /*0580*/  IMAD R25, R0.reuse, 0x4, R25 ;  /* 0x0000000400197824 */ /* 0x040fe400078e0219 */
[C---:B------:R-:W-:Y:S02]  /*0590*/  IMAD R27, R0.reuse, 0x4, R27 ;  /* 0x00000004001b7824 */ /* 0x040fe400078e021b */
[C---:B------:R-:W-:Y:S01]  /*05a0*/  IMAD R29, R0.reuse, 0x4, R29 ;  /* 0x00000004001d7824 */ /* 0x040fe200078e021d */
[----:B--2---:R0:W-:Y:S04]  /*05b0*/  STS.128 [R8], R4 ;  /* 0x0000000408007388 */ /* 0x0041e80000000c00 */
[----:B---3--:R2:W-:Y:S04]  /*05c0*/  STS.128 [R10], R12 ;  /* 0x0000000c0a007388 */ /* 0x0085e80000000c00 */
[----:B----4-:R2:W-:Y:S04]  /*05d0*/  STS.128 [R24], R16 ;  /* 0x0000001018007388 */ /* 0x0105e80000000c00 */
[----:B-----5:R2:W-:Y:S01]  /*05e0*/  STS.128 [R26], R20 ;  /* 0x000000141a007388 */ /* 0x0205e20000000c00 */
[----:B0-----:R-:W-:Y:S01]  /*05f0*/  LEA R8, R0, R8, 0x6 ;  /* 0x0000000800087211 */ /* 0x001fe200078e30ff */
[----:B------:R-:W-:Y:S06]  /*0600*/  @!P0 BRA `(.L_x_27) ;  /* 0xfffffffc00a48947 */ /* 0x000fec000383ffff */
.L_x_23:
[----:B------:R-:W-:Y:S05]  /*0610*/  BSYNC.RECONVERGENT B0 ;  /* 0x0000000000007941 */ /* 0x000fea0003800200 */
.L_x_22:
[----:B------:R-:W0:Y:S01]  /*0620*/  LDCU.64 UR4, c[0x0][0x390] ;  /* 0x00007200ff0477ac */ /* 0x000e220008000a00 */
[----:B------:R-:W-:Y:S01]  /*0630*/  IMAD.MOV.U32 R8, RZ, RZ, RZ ;  /* 0x000000ffff087224 */ /* 0x000fe200078e00ff */
[----:B------:R-:W-:Y:S01]  /*0640*/  ULEA.HI UR6, UR6, UR8, URZ, 0x3 ;  /* 0x0000000806067291 */ /* 0x000fe2000f8f18ff */
[----:B------:R-:W1:Y:S03]  /*0650*/  LDCU.64 UR16, c[0x0][0x398] ;  /* 0x00007300ff1077ac */ /* 0x000e660008000a00 */
[----:B------:R-:W-:Y:S02]  /*0660*/  USHF.R.S32.HI UR7, URZ, 0x3, UR6 ;  /* 0x00000003ff077899 */ /* 0x000fe40008011406 */
[----:B------:R-:W-:-:S04]  /*0670*/  ULEA.HI UR6, UR8, UR8, URZ, 0x1 ;  /* 0x0000000808067291 */ /* 0x000fc8000f8f08ff */
[----:B------:R-:W-:Y:S01]  /*0680*/  USHF.R.S32.HI UR6, URZ, 0x1, UR6 ;  /* 0x00000001ff067899 */ /* 0x000fe20008011406 */
[----:B------:R-:W-:Y:S01]  /*0690*/  BAR.SYNC.DEFER_BLOCKING 0x0 ;  /* 0x0000000000007b1d */ /* 0x000fe20000010000 */
[----:B------:R-:W-:Y:S02]  /*06a0*/  ISETP.GE.AND P0, PT, R11, UR7, PT ;  /* 0x000000070b007c0c */ /* 0x000fe4000bf06270 */
[----:B------:R-:W-:Y:S02]  /*06b0*/  USHF.R.S32.HI UR8, URZ, 0x1f, UR6 ;  /* 0x0000001fff087899 */ /* 0x000fe40008011406 */
[----:B0-----:R-:W-:Y:S02]  /*06c0*/  UIMAD.WIDE.U32 UR4, UR6, UR12, UR4 ;  /* 0x0000000c060472a5 */ /* 0x001fe4000f8e0004 */
[----:B------:R-:W-:-:S04]  /*06d0*/  UIMAD UR6, UR8, UR12, URZ ;  /* 0x0000000c080672a4 */ /* 0x000fc8000f8e02ff */
[----:B------:R-:W-:-:S03]  /*06e0*/  UIADD3 UR6, UPT, UPT, UR5, UR6, URZ ;  /* 0x0000000605067290 */ /* 0x000fc6000fffe0ff */
[----:B------:R-:W-:-:S05]  /*06f0*/  @!P0 LEA R2, P1, R11, UR4, 0x2 ;  /* 0x000000040b028c11 */ /* 0x000fca000f8210ff */
[----:B------:R-:W-:-:S05]  /*0700*/  @!P0 IMAD.X R3, RZ, RZ, UR6, P1 ;  /* 0x00000006ff038e24 */ /* 0x000fca00088e06ff */
[----:B------:R0:W5:Y:S01]  /*0710*/  @!P0 LDG.E.CONSTANT R8, desc[UR10][R2.64] ;  /* 0x0000000a02088981 */ /* 0x000162000c1e9900 */
[----:B------:R-:W-:Y:S01]  /*0720*/  BSSY.RECONVERGENT B0, `(.L_x_28) ;  /* 0x0000170000007945 */ /* 0x000fe20003800200 */
[----:B------:R-:W-:-:S03]  /*0730*/  IMAD.MOV.U32 R7, RZ, RZ, RZ ;  /* 0x000000ffff077224 */ /* 0x000fc600078e00ff */
[----:B-1----:R-:W-:Y:S05]  /*0740*/  @P0 BRA `(.L_x_29) ;  /* 0x0000001400b40947 */ /* 0x002fea0003800000 */
[----:B------:R-:W1:Y:S01]  /*0750*/  LDC R0, c[0x0][0x360] ;  /* 0x0000d800ff007b82 */ /* 0x000e620000000800 */
[----:B------:R-:W-:Y:S07]  /*0760*/  BSSY.RECONVERGENT B1, `(.L_x_30) ;  /* 0x000012d000017945 */ /* 0x000fee0003800200 */
[----:B--2---:R-:W2:Y:S01]  /*0770*/  LDC R22, c[0x0][0x3a8] ;  /* 0x0000ea00ff167b82 */ /* 0x004ea20000000800 */
[----:B-1----:R-:W1:Y:S01]  /*0780*/  I2F.U32.RP R6, R0 ;  /* 0x0000000000067306 */ /* 0x002e620000209000 */
[----:B------:R-:W-:Y:S01]  /*0790*/  IMAD.IADD R17, R11, 0x1, R0 ;  /* 0x000000010b117824 */ /* 0x000fe200078e0200 */
[----:B------:R-:W-:-:S04]  /*07a0*/  ISETP.NE.U32.AND P2, PT, R0, RZ, PT ;  /* 0x000000ff0000720c */ /* 0x000fc80003f45070 */
[C---:B------:R-:W-:Y:S02]  /*07b0*/  ISETP.GE.U32.AND P0, PT, R17.reuse, UR7, PT ;  /* 0x0000000711007c0c */ /* 0x040fe4000bf06070 */
[----:B------:R-:W-:Y:S02]  /*07c0*/  VIMNMX.U32 R4, PT, PT, R17, UR7, !PT ;  /* 0x0000000711047c48 */ /* 0x000fe4000ffe0000 */
[----:B------:R-:W-:Y:S01]  /*07d0*/  SEL R5, RZ, 0x1, P0 ;  /* 0x00000001ff057807 */ /* 0x000fe20000000000 */
[----:B-1----:R-:W0:Y:S02]  /*07e0*/  MUFU.RCP R6, R6 ;  /* 0x0000000600067308 */ /* 0x002e240000001000 */
[----:B0-----:R-:W-:-:S06]  /*07f0*/  VIADD R2, R6, 0xffffffe ;  /* 0x0ffffffe06027836 */ /* 0x001fcc0000000000 */
[----:B------:R0:W1:Y:S02]  /*0800*/  F2I.FTZ.U32.TRUNC.NTZ R3, R2 ;  /* 0x0000000200037305 */ /* 0x000064000021f000 */
[----:B0-----:R-:W-:Y:S01]  /*0810*/  IMAD.MOV.U32 R2, RZ, RZ, RZ ;  /* 0x000000ffff027224 */ /* 0x001fe200078e00ff */
[----:B-1----:R-:W-:-:S05]  /*0820*/  IADD3 R7, PT, PT, RZ, -R3, RZ ;  /* 0x80000003ff077210 */ /* 0x002fca0007ffe0ff */
[----:B------:R-:W-:-:S04]  /*0830*/  IMAD R7, R7, R0, RZ ;  /* 0x0000000007077224 */ /* 0x000fc800078e02ff */
[----:B------:R-:W-:Y:S01]  /*0840*/  IMAD.HI.U32 R6, R3, R7, R2 ;  /* 0x0000000703067227 */ /* 0x000fe200078e0002 */
[----:B------:R-:W-:-:S03]  /*0850*/  IADD3 R3, PT, PT, R4, -R17, -R5 ;  /* 0x8000001104037210 */ /* 0x000fc60007ffe805 */
[----:B------:R-:W-:Y:S02]  /*0860*/  IMAD.MOV.U32 R7, RZ, RZ, RZ ;  /* 0x000000ffff077224 */ /* 0x000fe400078e00ff */
[----:B------:R-:W-:-:S04]  /*0870*/  IMAD.HI.U32 R2, R6, R3, RZ ;  /* 0x0000000306027227 */ /* 0x000fc800078e00ff */
[----:B------:R-:W-:-:S04]  /*0880*/  IMAD.MOV R4, RZ, RZ, -R2 ;  /* 0x000000ffff047224 */ /* 0x000fc800078e0a02 */
[----:B------:R-:W-:-:S05]  /*0890*/  IMAD R3, R0, R4, R3 ;  /* 0x0000000400037224 */ /* 0x000fca00078e0203 */
[----:B------:R-:W-:-:S13]  /*08a0*/  ISETP.GE.U32.AND P0, PT, R3, R0, PT ;  /* 0x000000000300720c */ /* 0x000fda0003f06070 */
[----:B------:R-:W-:Y:S01]  /*08b0*/  @P0 IMAD.IADD R3, R3, 0x1, -R0 ;  /* 0x0000000103030824 */ /* 0x000fe200078e0a00 */
[----:B------:R-:W-:-:S04]  /*08c0*/  @P0 IADD3 R2, PT, PT, R2, 0x1, RZ ;  /* 0x0000000102020810 */ /* 0x000fc80007ffe0ff */
[----:B------:R-:W-:Y:S02]  /*08d0*/  ISETP.GE.U32.AND P1, PT, R3, R0, PT ;  /* 0x000000000300720c */ /* 0x000fe40003f26070 */
[----:B--2---:R-:W-:Y:S01]  /*08e0*/  SHF.R.S32.HI R3, RZ, 0x1f, R22 ;  /* 0x0000001fff037819 */ /* 0x004fe20000011416 */
[----:B------:R-:W-:-:S04]  /*08f0*/  IMAD.WIDE.U32 R22, R22, UR12, RZ ;  /* 0x0000000c16167c25 */ /* 0x000fc8000f8e00ff */
[----:B------:R-:W-:-:S04]  /*0900*/  IMAD R3, R3, UR12, RZ ;  /* 0x0000000c03037c24 */ /* 0x000fc8000f8e02ff */
[----:B------:R-:W-:Y:S02]  /*0910*/  IMAD.IADD R3, R23, 0x1, R3 ;  /* 0x0000000117037824 */ /* 0x000fe400078e0203 */
[----:B------:R-:W-:Y:S01]  /*0920*/  @P1 VIADD R2, R2, 0x1 ;  /* 0x0000000102021836 */ /* 0x000fe20000000000 */
[----:B------:R-:W-:-:S05]  /*0930*/  @!P2 LOP3.LUT R2, RZ, R0, RZ, 0x33, !PT ;  /* 0x00000000ff02a212 */ /* 0x000fca00078e33ff */
[----:B------:R-:W-:-:S05]  /*0940*/  IMAD.IADD R2, R5, 0x1, R2 ;  /* 0x0000000105027824 */ /* 0x000fca00078e0202 */
[----:B------:R-:W-:-:S13]  /*0950*/  ISETP.NE.AND P0, PT, R2, RZ, PT ;  /* 0x000000ff0200720c */ /* 0x000fda0003f05270 */
[----:B------:R-:W-:Y:S05]  /*0960*/  @!P0 BRA `(.L_x_31) ;  /* 0x0000001000308947 */ /* 0x000fea0003800000 */
[----:B------:R-:W0:Y:S01]  /*0970*/  LDCU.64 UR14, c[0x0][0x398] ;  /* 0x00007300ff0e77ac */ /* 0x000e220008000a00 */
[----:B------:R-:W-:-:S04]  /*0980*/  LEA.HI R4, P0, R11, R22, RZ, 0x1c ;  /* 0x000000160b047211 */ /* 0x000fc8000781e0ff */
[----:B------:R-:W-:Y:S02]  /*0990*/  IADD3.X R5, PT, PT, RZ, R3, RZ, P0, !PT ;  /* 0x00000003ff057210 */ /* 0x000fe400007fe4ff */
[----:B0-----:R-:W-:-:S04]  /*09a0*/  LEA R6, P0, R4, UR14, 0x1 ;  /* 0x0000000e04067c11 */ /* 0x001fc8000f8008ff */
[----:B------:R-:W-:-:S05]  /*09b0*/  LEA.HI.X R7, R4, UR15, R5, 0x1, P0 ;  /* 0x0000000f04077c11 */ /* 0x000fca00080f0c05 */
[----:B------:R0:W2:Y:S01]  /*09c0*/  LDG.E.U16.CONSTANT R20, desc[UR10][R6.64] ;  /* 0x0000000a06147981 */ /* 0x0000a2000c1e9500 */
[C---:B------:R-:W-:Y:S01]  /*09d0*/  ISETP.GE.AND P0, PT, R17.reuse, UR7, PT ;  /* 0x0000000711007c0c */ /* 0x040fe2000bf06270 */
[----:B------:R-:W-:Y:S02]  /*09e0*/  IMAD.SHL.U32 R16, R17, 0x4, RZ ;  /* 0x0000000411107824 */ /* 0x000fe400078e00ff */
[----:B------:R-:W-:-:S10]  /*09f0*/  IMAD.MOV.U32 R10, RZ, RZ, RZ ;  /* 0x000000ffff0a7224 */ /* 0x000fd400078e00ff */
[----:B------:R-:W-:-:S05]  /*0a00*/  @!P0 IADD3 R4, P1, PT, R16, UR4, RZ ;  /* 0x0000000410048c10 */ /* 0x000fca000ff3e0ff */
[----:B------:R-:W-:-:S05]  /*0a10*/  @!P0 IMAD.X R5, RZ, RZ, UR6, P1 ;  /* 0x00000006ff058e24 */ /* 0x000fca00088e06ff */
[----:B------:R1:W3:Y:S01]  /*0a20*/  @!P0 LDG.E.CONSTANT R10, desc[UR10][R4.64] ;  /* 0x0000000a040a8981 */ /* 0x0002e2000c1e9900 */
[----:B------:R-:W-:Y:S01]  /*0a30*/  LEA.HI R9, P0, R17, R22, RZ, 0x1c ;  /* 0x0000001611097211 */ /* 0x000fe2000781e0ff */
[----:B------:R-:W4:Y:S01]  /*0a40*/  S2UR UR9, SR_CgaCtaId ;  /* 0x00000000000979c3 */ /* 0x000f220000008800 */
[----:B------:R-:W-:Y:S02]  /*0a50*/  UMOV UR8, 0x400 ;  /* 0x0000040000087882 */ /* 0x000fe40000000000 */
[----:B------:R-:W-:Y:S01]  /*0a60*/  UIADD3 UR8, UPT, UPT, UR8, 0x80, URZ ;  /* 0x0000008008087890 */ /* 0x000fe2000fffe0ff */
[----:B0-----:R-:W-:Y:S01]  /*0a70*/  IMAD.X R6, RZ, RZ, R3, P0 ;  /* 0x000000ffff067224 */ /* 0x001fe200000e0603 */
[----:B------:R-:W-:-:S04]  /*0a80*/  LEA R24, P0, R9, UR14, 0x1 ;  /* 0x0000000e09187c11 */ /* 0x000fc8000f8008ff */
[----:B------:R-:W-:-:S05]  /*0a90*/  LEA.HI.X R25, R9, UR15, R6, 0x1, P0 ;  /* 0x0000000f09197c11 */ /* 0x000fca00080f0c06 */
[----:B------:R0:W3:Y:S01]  /*0aa0*/  LDG.E.U16.CONSTANT R24, desc[UR10][R24.64] ;  /* 0x0000000a18187981 */ /* 0x0000e2000c1e9500 */
[----:B----4-:R-:W-:-:S06]  /*0ab0*/  ULEA UR8, UR9, UR8, 0x18 ;  /* 0x0000000809087291 */ /* 0x010fcc000f8ec0ff */
[----:B------:R-:W-:-:S05]  /*0ac0*/  LEA R19, R11, UR8, 0x5 ;  /* 0x000000080b137c11 */ /* 0x000fca000f8e28ff */
[----:B-1----:R-:W1:Y:S01]  /*0ad0*/  LDS.128 R4, [R19] ;  /* 0x0000000013047984 */ /* 0x002e620000000c00 */
[----:B-----5:R-:W-:Y:S02]  /*0ae0*/  LOP3.LUT R9, R8, 0xf, RZ, 0xc0, !PT ;  /* 0x0000000f08097812 */ /* 0x020fe400078ec0ff */
[----:B------:R-:W-:Y:S02]  /*0af0*/  SHF.R.U32.HI R12, RZ, 0x4, R8 ;  /* 0x00000004ff0c7819 */ /* 0x000fe40000011608 */
[----:B------:R-:W-:Y:S02]  /*0b00*/  IADD3 R9, PT, PT, R9, -0x8, RZ ;  /* 0xfffffff809097810 */ /* 0x000fe40007ffe0ff */
[----:B------:R-:W-:Y:S02]  /*0b10*/  LOP3.LUT R12, R12, 0xf, RZ, 0xc0, !PT ;  /* 0x0000000f0c0c7812 */ /* 0x000fe400078ec0ff */
[----:B------:R-:W-:-:S03]  /*0b20*/  I2FP.F32.U32 R9, R9 ;  /* 0x0000000900097245 */ /* 0x000fc60000201000 */
[----:B------:R-:W-:Y:S02]  /*0b30*/  VIADD R18, R12, 0xfffffff8 ;  /* 0xfffffff80c127836 */ /* 0x000fe40000000000 */
[----:B------:R-:W4:Y:S03]  /*0b40*/  LDS.128 R12, [R19+0x10] ;  /* 0x00001000130c7984 */ /* 0x000f260000000c00 */
[----:B------:R-:W-:Y:S02]  /*0b50*/  I2FP.F32.U32 R21, R18 ;  /* 0x0000001200157245 */ /* 0x000fe40000201000 */
[----:B------:R-:W-:-:S04]  /*0b60*/  SHF.R.U32.HI R18, RZ, 0x10, R8 ;  /* 0x00000010ff127819 */ /* 0x000fc80000011608 */
[----:B------:R-:W-:-:S04]  /*0b70*/  LOP3.LUT R18, R18, 0xf, RZ, 0xc0, !PT ;  /* 0x0000000f12127812 */ /* 0x000fc800078ec0ff */
[----:B------:R-:W-:Y:S01]  /*0b80*/  IADD3 R18, PT, PT, R18, -0x8, RZ ;  /* 0xfffffff812127810 */ /* 0x000fe20007ffe0ff */
[----:B--2---:R-:W-:-:S05]  /*0b90*/  HADD2.F32 R20, -RZ, R20.H0_H0 ;  /* 0x20000014ff147230 */ /* 0x004fca0000004100 */
[C---:B------:R-:W-:Y:S01]  /*0ba0*/  FMUL R9, R20.reuse, R9 ;  /* 0x0000000914097220 */ /* 0x040fe20000400000 */
[----:B------:R-:W-:-:S03]  /*0bb0*/  FMUL R21, R20, R21 ;  /* 0x0000001514157220 */ /* 0x000fc60000400000 */
[----:B-1----:R-:W-:Y:S01]  /*0bc0*/  FFMA R4, R4, R9, RZ ;  /* 0x0000000904047223 */ /* 0x002fe200000000ff */
[----:B------:R-:W-:-:S03]  /*0bd0*/  SHF.R.U32.HI R9, RZ, 0x8, R8 ;  /* 0x00000008ff097819 */ /* 0x000fc60000011608 */
[----:B------:R-:W-:Y:S01]  /*0be0*/  FFMA R5, R5, R21, R4 ;  /* 0x0000001505057223 */ /* 0x000fe20000000004 */
[----:B------:R-:W-:Y:S02]  /*0bf0*/  LOP3.LUT R9, R9, 0xf, RZ, 0xc0, !PT ;  /* 0x0000000f09097812 */ /* 0x000fe400078ec0ff */
[----:B------:R-:W-:-:S03]  /*0c00*/  SHF.R.U32.HI R4, RZ, 0xc, R8 ;  /* 0x0000000cff047819 */ /* 0x000fc60000011608 */
[----:B------:R-:W-:Y:S01]  /*0c10*/  VIADD R9, R9, 0xfffffff8 ;  /* 0xfffffff809097836 */ /* 0x000fe20000000000 */
[----:B------:R-:W-:-:S04]  /*0c20*/  LOP3.LUT R4, R4, 0xf, RZ, 0xc0, !PT ;  /* 0x0000000f04047812 */ /* 0x000fc800078ec0ff */
[----:B------:R-:W-:Y:S01]  /*0c30*/  I2FP.F32.U32 R9, R9 ;  /* 0x0000000900097245 */ /* 0x000fe20000201000 */
[----:B------:R-:W-:-:S04]  /*0c40*/  VIADD R4, R4, 0xfffffff8 ;  /* 0xfffffff804047836 */ /* 0x000fc80000000000 */
[----:B------:R-:W-:Y:S01]  /*0c50*/  FMUL R9, R20, R9 ;  /* 0x0000000914097220 */ /* 0x000fe20000400000 */
[----:B0-----:R-:W-:-:S03]  /*0c60*/  I2FP.F32.U32 R25, R4 ;  /* 0x0000000400197245 */ /* 0x001fc60000201000 */
[----:B------:R-:W-:Y:S01]  /*0c70*/  FFMA R6, R6, R9, R5 ;  /* 0x0000000906067223 */ /* 0x000fe20000000005 */
[----:B------:R-:W-:Y:S01]  /*0c80*/  I2FP.F32.U32 R5, R18 ;  /* 0x0000001200057245 */ /* 0x000fe20000201000 */
[----:B------:R-:W-:Y:S01]  /*0c90*/  FMUL R25, R20, R25 ;  /* 0x0000001914197220 */ /* 0x000fe20000400000 */
[----:B------:R-:W-:-:S03]  /*0ca0*/  IMAD R21, R0, 0x2, R11 ;  /* 0x0000000200157824 */ /* 0x000fc600078e020b */
[----:B------:R-:W-:Y:S01]  /*0cb0*/  FFMA R7, R7, R25, R6 ;  /* 0x0000001907077223 */ /* 0x000fe20000000006 */
[----:B------:R-:W-:-:S04]  /*0cc0*/  FMUL R5, R20, R5 ;  /* 0x0000000514057220 */ /* 0x000fc80000400000 */
[----:B----4-:R-:W-:Y:S01]  /*0cd0*/  FFMA R6, R12, R5, R7 ;  /* 0x000000050c067223 */ /* 0x010fe20000000007 */
[--C-:B------:R-:W-:Y:S02]  /*0ce0*/  SHF.R.U32.HI R7, RZ, 0x14, R8.reuse ;  /* 0x00000014ff077819 */ /* 0x100fe40000011608 */
[----:B------:R-:W-:Y:S02]  /*0cf0*/  ISETP.GE.AND P0, PT, R21, UR7, PT ;  /* 0x0000000715007c0c */ /* 0x000fe4000bf06270 */
[----:B------:R-:W-:Y:S02]  /*0d00*/  SHF.R.U32.HI R25, RZ, 0x18, R8 ;  /* 0x00000018ff197819 */ /* 0x000fe40000011608 */
[----:B------:R-:W-:Y:S01]  /*0d10*/  LOP3.LUT R7, R7, 0xf, RZ, 0xc0, !PT ;  /* 0x0000000f07077812 */ /* 0x000fe200078ec0ff */
[----:B------:R-:W-:Y:S01]  /*0d20*/  IMAD.SHL.U32 R9, R0, 0x8, RZ ;  /* 0x0000000800097824 */ /* 0x000fe200078e00ff */
[----:B------:R-:W-:Y:S02]  /*0d30*/  LOP3.LUT R25, R25, 0xf, RZ, 0xc0, !PT ;  /* 0x0000000f19197812 */ /* 0x000fe400078ec0ff */
[----:B------:R-:W-:Y:S01]  /*0d40*/  IADD3 R7, PT, PT, R7, -0x8, RZ ;  /* 0xfffffff807077810 */ /* 0x000fe20007ffe0ff */
[----:B------:R-:W-:-:S02]  /*0d50*/  IMAD R18, R11, 0x4, R9 ;  /* 0x000000040b127824 */ /* 0x000fc400078e0209 */
[----:B------:R-:W-:Y:S01]  /*0d60*/  VIADD R25, R25, 0xfffffff8 ;  /* 0xfffffff819197836 */ /* 0x000fe20000000000 */
[----:B------:R-:W-:Y:S02]  /*0d70*/  I2FP.F32.U32 R7, R7 ;  /* 0x0000000700077245 */ /* 0x000fe40000201000 */
[----:B------:R-:W-:Y:S02]  /*0d80*/  @!P0 IADD3 R4, P1, PT, R18, UR4, RZ ;  /* 0x0000000412048c10 */ /* 0x000fe4000ff3e0ff */
[----:B------:R-:W-:Y:S01]  /*0d90*/  I2FP.F32.U32 R25, R25 ;  /* 0x0000001900197245 */ /* 0x000fe20000201000 */
[----:B------:R-:W-:Y:S01]  /*0da0*/  FMUL R7, R20, R7 ;  /* 0x0000000714077220 */ /* 0x000fe20000400000 */
[----:B------:R-:W-:Y:S01]  /*0db0*/  LEA.HI R12, R8, 0xfffffff8, RZ, 0x4 ;  /* 0xfffffff8080c7811 */ /* 0x000fe200078f20ff */
[----:B---3--:R-:W-:Y:S02]  /*0dc0*/  IMAD.MOV.U32 R8, RZ, RZ, R10 ;  /* 0x000000ffff087224 */ /* 0x008fe400078e000a */
[----:B------:R-:W-:-:S02]  /*0dd0*/  @!P0 IMAD.X R5, RZ, RZ, UR6, P1 ;  /* 0x00000006ff058e24 */ /* 0x000fc400088e06ff */
[----:B------:R-:W-:Y:S01]  /*0de0*/  FFMA R7, R13, R7, R6 ;  /* 0x000000070d077223 */ /* 0x000fe20000000006 */
[----:B------:R-:W-:Y:S02]  /*0df0*/  IMAD R13, R0, 0x20, R19 ;  /* 0x00000020000d7824 */ /* 0x000fe400078e0213 */
[----:B------:R-:W-:Y:S01]  /*0e00*/  FMUL R25, R20, R25 ;  /* 0x0000001914197220 */ /* 0x000fe20000400000 */
[----:B------:R0:W5:Y:S03]  /*0e10*/  @!P0 LDG.E.CONSTANT R8, desc[UR10][R4.64] ;  /* 0x0000000a04088981 */ /* 0x000166000c1e9900 */
[----:B------:R-:W-:Y:S02]  /*0e20*/  FFMA R14, R14, R25, R7 ;  /* 0x000000190e0e7223 */ /* 0x000fe40000000007 */
[----:B0-----:R-:W0:Y:S01]  /*0e30*/  LDS.128 R4, [R13] ;  /* 0x000000000d047984 */ /* 0x001e220000000c00 */
[----:B------:R-:W-:-:S05]  /*0e40*/  I2FP.F32.U32 R25, R12 ;  /* 0x0000000c00197245 */ /* 0x000fca0000201000 */
[----:B------:R-:W-:Y:S01]  /*0e50*/  FMUL R25, R20, R25 ;  /* 0x0000001914197220 */ /* 0x000fe20000400000 */
[----:B------:R-:W-:-:S03]  /*0e60*/  LOP3.LUT R12, R10, 0xf, RZ, 0xc0, !PT ;  /* 0x0000000f0a0c7812 */ /* 0x000fc600078ec0ff */
[----:B------:R-:W-:Y:S01]  /*0e70*/  FFMA R15, R15, R25, R14 ;  /* 0x000000190f0f7223 */ /* 0x000fe2000000000e */
[----:B------:R-:W-:Y:S01]  /*0e80*/  SHF.R.U32.HI R14, RZ, 0x4, R10 ;  /* 0x00000004ff0e7819 */ /* 0x000fe2000001160a */
[----:B------:R-:W-:-:S03]  /*0e90*/  VIADD R12, R12, 0xfffffff8 ;  /* 0xfffffff80c0c7836 */ /* 0x000fc60000000000 */
[----:B------:R-:W-:Y:S01]  /*0ea0*/  LOP3.LUT R14, R14, 0xf, RZ, 0xc0, !PT ;  /* 0x0000000f0e0e7812 */ /* 0x000fe200078ec0ff */
[----:B------:R-:W-:Y:S01]  /*0eb0*/  HADD2.F32 R24, -RZ, R24.H0_H0 ;  /* 0x20000018ff187230 */ /* 0x000fe20000004100 */
[----:B------:R-:W-:-:S03]  /*0ec0*/  I2FP.F32.U32 R25, R12 ;  /* 0x0000000c00197245 */ /* 0x000fc60000201000 */
[----:B------:R-:W-:Y:S01]  /*0ed0*/  VIADD R14, R14, 0xfffffff8 ;  /* 0xfffffff80e0e7836 */ /* 0x000fe20000000000 */
[----:B------:R-:W-:Y:S01]  /*0ee0*/  SHF.R.U32.HI R20, RZ, 0x8, R10 ;  /* 0x00000008ff147819 */ /* 0x000fe2000001160a */
[----:B------:R-:W-:-:S03]  /*0ef0*/  FMUL R25, R24, R25 ;  /* 0x0000001918197220 */ /* 0x000fc60000400000 */
[----:B------:R-:W-:Y:S02]  /*0f00*/  I2FP.F32.U32 R27, R14 ;  /* 0x0000000e001b7245 */ /* 0x000fe40000201000 */
[----:B------:R-:W-:-:S03]  /*0f10*/  LOP3.LUT R20, R20, 0xf, RZ, 0xc0, !PT ;  /* 0x0000000f14147812 */ /* 0x000fc600078ec0ff */
[----:B------:R-:W-:Y:S01]  /*0f20*/  FMUL R27, R24, R27 ;  /* 0x0000001b181b7220 */ /* 0x000fe20000400000 */
[----:B------:R-:W-:Y:S01]  /*0f30*/  IADD3 R20, PT, PT, R20, -0x8, RZ ;  /* 0xfffffff814147810 */ /* 0x000fe20007ffe0ff */
[----:B0-----:R-:W-:-:S03]  /*0f40*/  FFMA R4, R4, R25, R15 ;  /* 0x0000001904047223 */ /* 0x001fc6000000000f */
[----:B------:R-:W-:Y:S01]  /*0f50*/  I2FP.F32.U32 R25, R20 ;  /* 0x0000001400197245 */ /* 0x000fe20000201000 */
[----:B------:R-:W0:Y:S01]  /*0f60*/  LDS.128 R12, [R13+0x10] ;  /* 0x000010000d0c7984 */ /* 0x000e220000000c00 */
[----:B------:R-:W-:Y:S01]  /*0f70*/  FFMA R5, R5, R27, R4 ;  /* 0x0000001b05057223 */ /* 0x000fe20000000004 */
[----:B------:R-:W-:-:S04]  /*0f80*/  SHF.R.U32.HI R4, RZ, 0xc, R10 ;  /* 0x0000000cff047819 */ /* 0x000fc8000001160a */
[----:B------:R-:W-:Y:S01]  /*0f90*/  LOP3.LUT R4, R4, 0xf, RZ, 0xc0, !PT ;  /* 0x0000000f04047812 */ /* 0x000fe200078ec0ff */
[----:B------:R-:W-:-:S04]  /*0fa0*/  FMUL R25, R24, R25 ;  /* 0x0000001918197220 */ /* 0x000fc80000400000 */
[----:B------:R-:W-:Y:S02]  /*0fb0*/  VIADD R4, R4, 0xfffffff8 ;  /* 0xfffffff804047836 */ /* 0x000fe40000000000 */
[----:B------:R-:W-:-:S03]  /*0fc0*/  FFMA R6, R6, R25, R5 ;  /* 0x0000001906067223 */ /* 0x000fc60000000005 */
[----:B------:R-:W-:Y:S02]  /*0fd0*/  I2FP.F32.U32 R5, R4 ;  /* 0x0000000400057245 */ /* 0x000fe40000201000 */
[--C-:B------:R-:W-:Y:S02]  /*0fe0*/  SHF.R.U32.HI R4, RZ, 0x14, R10.reuse ;  /* 0x00000014ff047819 */ /* 0x100fe4000001160a */
[----:B------:R-:W-:Y:S02]  /*0ff0*/  SHF.R.U32.HI R20, RZ, 0x10, R10 ;  /* 0x00000010ff147819 */ /* 0x000fe4000001160a */
[----:B------:R-:W-:Y:S01]  /*1000*/  LOP3.LUT R4, R4, 0xf, RZ, 0xc0, !PT ;  /* 0x0000000f04047812 */ /* 0x000fe200078ec0ff */
[----:B------:R-:W-:Y:S01]  /*1010*/  FMUL R5, R24, R5 ;  /* 0x0000000518057220 */ /* 0x000fe20000400000 */
[----:B------:R-:W-:-:S03]  /*1020*/  LOP3.LUT R20, R20, 0xf, RZ, 0xc0, !PT ;  /* 0x0000000f14147812 */ /* 0x000fc600078ec0ff */
[----:B------:R-:W-:Y:S02]  /*1030*/  VIADD R4, R4, 0xfffffff8 ;  /* 0xfffffff804047836 */ /* 0x000fe40000000000 */
[----:B------:R-:W-:Y:S01]  /*1040*/  FFMA R7, R7, R5, R6 ;  /* 0x0000000507077223 */ /* 0x000fe20000000006 */
[----:B------:R-:W-:Y:S01]  /*1050*/  VIADD R20, R20, 0xfffffff8 ;  /* 0xfffffff814147836 */ /* 0x000fe20000000000 */
[----:B------:R-:W-:Y:S02]  /*1060*/  SHF.R.U32.HI R6, RZ, 0x18, R10 ;  /* 0x00000018ff067819 */ /* 0x000fe4000001160a */
[----:B------:R-:W-:Y:S02]  /*1070*/  I2FP.F32.U32 R25, R4 ;  /* 0x0000000400197245 */ /* 0x000fe40000201000 */
[----:B------:R-:W-:Y:S02]  /*1080*/  IADD3 R4, PT, PT, R2, 0x1, RZ ;  /* 0x0000000102047810 */ /* 0x000fe40007ffe0ff */
[----:B------:R-:W-:-:S02]  /*1090*/  I2FP.F32.U32 R5, R20 ;  /* 0x0000001400057245 */ /* 0x000fc40000201000 */
[----:B------:R-:W-:Y:S02]  /*10a0*/  LOP3.LUT R6, R6, 0xf, RZ, 0xc0, !PT ;  /* 0x0000000f06067812 */ /* 0x000fe400078ec0ff */
[----:B------:R-:W-:Y:S01]  /*10b0*/  LOP3.LUT R4, R4, 0xfffffffe, RZ, 0xc0, !PT ;  /* 0xfffffffe04047812 */ /* 0x000fe200078ec0ff */
[----:B------:R-:W-:Y:S02]  /*10c0*/  FMUL R5, R24, R5 ;  /* 0x0000000518057220 */ /* 0x000fe40000400000 */
[----:B------:R-:W-:Y:S01]  /*10d0*/  VIADD R6, R6, 0xfffffff8 ;  /* 0xfffffff806067836 */ /* 0x000fe20000000000 */
[----:B------:R-:W-:Y:S01]  /*10e0*/  IADD3 R4, PT, PT, -R4, 0x2, RZ ;  /* 0x0000000204047810 */ /* 0x000fe20007ffe1ff */
[----:B0-----:R-:W-:Y:S01]  /*10f0*/  FFMA R12, R12, R5, R7 ;  /* 0x000000050c0c7223 */ /* 0x001fe20000000007 */
[----:B------:R-:W-:Y:S02]  /*1100*/  LEA.HI R7, R10, 0xfffffff8, RZ, 0x4 ;  /* 0xfffffff80a077811 */ /* 0x000fe400078f20ff */
[----:B------:R-:W-:Y:S01]  /*1110*/  ISETP.NE.AND P0, PT, R4, RZ, PT ;  /* 0x000000ff0400720c */ /* 0x000fe20003f05270 */
[----:B------:R-:W-:Y:S01]  /*1120*/  FMUL R25, R24, R25 ;  /* 0x0000001918197220 */ /* 0x000fe20000400000 */
[----:B------:R-:W-:-:S02]  /*1130*/  I2FP.F32.U32 R5, R6 ;  /* 0x0000000600057245 */ /* 0x000fc40000201000 */
[----:B------:R-:W-:Y:S01]  /*1140*/  I2FP.F32.U32 R7, R7 ;  /* 0x0000000700077245 */ /* 0x000fe20000201000 */
[----:B------:R-:W-:Y:S02]  /*1150*/  FFMA R13, R13, R25, R12 ;  /* 0x000000190d0d7223 */ /* 0x000fe4000000000c */
[C---:B------:R-:W-:Y:S02]  /*1160*/  FMUL R5, R24.reuse, R5 ;  /* 0x0000000518057220 */ /* 0x040fe40000400000 */
[----:B------:R-:W-:Y:S02]  /*1170*/  FMUL R7, R24, R7 ;  /* 0x0000000718077220 */ /* 0x000fe40000400000 */
[----:B------:R-:W-:Y:S01]  /*1180*/  FFMA R14, R14, R5, R13 ;  /* 0x000000050e0e7223 */ /* 0x000fe2000000000d */
[C---:B------:R-:W-:Y:S01]  /*1190*/  IMAD R5, R0.reuse, 0x2, R17 ;  /* 0x0000000200057824 */ /* 0x040fe200078e0211 */
[C---:B------:R-:W-:Y:S01]  /*11a0*/  IADD3 R11, PT, PT, R0.reuse, R11, R0 ;  /* 0x0000000b000b7210 */ /* 0x040fe20007ffe000 */
[----:B------:R-:W-:-:S02]  /*11b0*/  IMAD R21, R0, 0x2, R21 ;  /* 0x0000000200157824 */ /* 0x000fc400078e0215 */
[----:B------:R-:W-:Y:S01]  /*11c0*/  FFMA R7, R15, R7, R14 ;  /* 0x000000070f077223 */ /* 0x000fe2000000000e */
[----:B------:R-:W-:Y:S01]  /*11d0*/  IMAD R17, R0, 0x40, R19 ;  /* 0x0000004000117824 */ /* 0x000fe200078e0213 */
[----:B------:R-:W-:Y:S06]  /*11e0*/  @!P0 BRA `(.L_x_31) ;  /* 0x0000000800108947 */ /* 0x000fec0003800000 */
[C---:B------:R-:W-:Y:S01]  /*11f0*/  IMAD.IADD R10, R9.reuse, 0x1, R18 ;  /* 0x00000001090a7824 */ /* 0x040fe200078e0212 */
[----:B------:R-:W-:Y:S01]  /*1200*/  IADD3 R16, PT, PT, R9, R16, RZ ;  /* 0x0000001009107210 */ /* 0x000fe20007ffe0ff */
[----:B------:R-:W-:Y:S02]  /*1210*/  IMAD.MOV.U32 R19, RZ, RZ, R21 ;  /* 0x000000ffff137224 */ /* 0x000fe400078e0015 */
[----:B------:R-:W-:Y:S02]  /*1220*/  IMAD.MOV.U32 R21, RZ, RZ, R5 ;  /* 0x000000ffff157224 */ /* 0x000fe400078e0005 */
[----:B------:R-:W-:Y:S02]  /*1230*/  IMAD.MOV.U32 R18, RZ, RZ, R4 ;  /* 0x000000ffff127224 */ /* 0x000fe400078e0004 */
[----:B-----5:R-:W-:-:S07]  /*1240*/  IMAD.MOV.U32 R20, RZ, RZ, R8 ;  /* 0x000000ffff147224 */ /* 0x020fce00078e0008 */
.L_x_32:
[----:B------:R-:W-:Y:S01]  /*1250*/  LEA.HI R5, P0, R11, R22, RZ, 0x1c ;  /* 0x000000160b057211 */ /* 0x000fe2000781e0ff */
[----:B------:R-:W0:Y:S03]  /*1260*/  LDS.128 R12, [R17] ;  /* 0x00000000110c7984 */ /* 0x000e260000000c00 */
[----:B------:R-:W-:Y:S02]  /*1270*/  IADD3.X R6, PT, PT, RZ, R3, RZ, P0, !PT ;  /* 0x00000003ff067210 */ /* 0x000fe400007fe4ff */
[----:B------:R-:W-:-:S04]  /*1280*/  LEA R4, P0, R5, UR16, 0x1 ;  /* 0x0000001005047c11 */ /* 0x000fc8000f8008ff */
[----:B------:R-:W-:-:S05]  /*1290*/  LEA.HI.X R5, R5, UR17, R6, 0x1, P0 ;  /* 0x0000001105057c11 */ /* 0x000fca00080f0c06 */
[----:B------:R1:W2:Y:S01]  /*12a0*/  LDG.E.U16.CONSTANT R4, desc[UR10][R4.64] ;  /* 0x0000000a04047981 */ /* 0x0002a2000c1e9500 */
[----:B------:R-:W-:-:S13]  /*12b0*/  ISETP.GE.AND P0, PT, R21, UR7, PT ;  /* 0x0000000715007c0c */ /* 0x000fda000bf06270 */
[----:B------:R-:W-:-:S05]  /*12c0*/  @!P0 IADD3 R26, P1, PT, R16, UR4, RZ ;  /* 0x00000004101a8c10 */ /* 0x000fca000ff3e0ff */
[----:B------:R-:W-:-:S05]  /*12d0*/  @!P0 IMAD.X R27, RZ, RZ, UR6, P1 ;  /* 0x00000006ff1b8e24 */ /* 0x000fca00088e06ff */
[----:B------:R-:W3:Y:S01]  /*12e0*/  @!P0 LDG.E.CONSTANT R20, desc[UR10][R26.64] ;  /* 0x0000000a1a148981 */ /* 0x000ee2000c1e9900 */
[----:B------:R-:W-:Y:S02]  /*12f0*/  LEA.HI R6, P0, R21, R22, RZ, 0x1c ;  /* 0x0000001615067211 */ /* 0x000fe4000781e0ff */
[----:B-1----:R-:W-:-:S03]  /*1300*/  LOP3.LUT R5, R8, 0xf, RZ, 0xc0, !PT ;  /* 0x0000000f08057812 */ /* 0x002fc600078ec0ff */
[----:B------:R-:W-:Y:S01]  /*1310*/  IMAD.X R25, RZ, RZ, R3, P0 ;  /* 0x000000ffff197224 */ /* 0x000fe200000e0603 */
[----:B------:R-:W-:Y:S01]  /*1320*/  LEA R24, P0, R6, UR16, 0x1 ;  /* 0x0000001006187c11 */ /* 0x000fe2000f8008ff */
[----:B------:R-:W-:-:S03]  /*1330*/  VIADD R5, R5, 0xfffffff8 ;  /* 0xfffffff805057836 */ /* 0x000fc60000000000 */
[----:B------:R-:W-:Y:S02]  /*1340*/  LEA.HI.X R25, R6, UR17, R25, 0x1, P0 ;  /* 0x0000001106197c11 */ /* 0x000fe400080f0c19 */
[----:B------:R-:W-:-:S03]  /*1350*/  I2FP.F32.U32 R5, R5 ;  /* 0x0000000500057245 */ /* 0x000fc60000201000 */
[----:B------:R1:W4:Y:S01]  /*1360*/  LDG.E.U16.CONSTANT R24, desc[UR10][R24.64] ;  /* 0x0000000a18187981 */ /* 0x000322000c1e9500 */
[----:B------:R-:W-:Y:S02]  /*1370*/  ISETP.GE.AND P0, PT, R19, UR7, PT ;  /* 0x0000000713007c0c */ /* 0x000fe4000bf06270 */
[--C-:B-1----:R-:W-:Y:S01]  /*1380*/  SHF.R.U32.HI R25, RZ, 0x18, R8.reuse ;  /* 0x00000018ff197819 */ /* 0x102fe20000011608 */
[----:B--2---:R-:W-:Y:S01]  /*1390*/  HADD2.F32 R28, -RZ, R4.H0_H0 ;  /* 0x20000004ff1c7230 */ /* 0x004fe20000004100 */
[----:B------:R-:W-:-:S04]  /*13a0*/  SHF.R.U32.HI R4, RZ, 0x4, R8 ;  /* 0x00000004ff047819 */ /* 0x000fc80000011608 */
[----:B------:R-:W-:Y:S01]  /*13b0*/  FMUL R5, R28, R5 ;  /* 0x000000051c057220 */ /* 0x000fe20000400000 */
[----:B------:R-:W-:-:S03]  /*13c0*/  LOP3.LUT R4, R4, 0xf, RZ, 0xc0, !PT ;  /* 0x0000000f04047812 */ /* 0x000fc600078ec0ff */
[----:B0-----:R-:W-:Y:S01]  /*13d0*/  FFMA R12, R12, R5, R7 ;  /* 0x000000050c0c7223 */ /* 0x001fe20000000007 */
[----:B------:R-:W-:Y:S01]  /*13e0*/  SHF.R.U32.HI R5, RZ, 0x8, R8 ;  /* 0x00000008ff057819 */ /* 0x000fe20000011608 */
[----:B------:R-:W-:-:S03]  /*13f0*/  VIADD R4, R4, 0xfffffff8 ;  /* 0xfffffff804047836 */ /* 0x000fc60000000000 */
[----:B------:R-:W-:-:S04]  /*1400*/  LOP3.LUT R5, R5, 0xf, RZ, 0xc0, !PT ;  /* 0x0000000f05057812 */ /* 0x000fc800078ec0ff */
[----:B------:R-:W-:Y:S02]  /*1410*/  IADD3 R6, PT, PT, R5, -0x8, RZ ;  /* 0xfffffff805067810 */ /* 0x000fe40007ffe0ff */
[----:B------:R-:W-:Y:S02]  /*1420*/  I2FP.F32.U32 R5, R4 ;  /* 0x0000000400057245 */ /* 0x000fe40000201000 */
[----:B------:R-:W-:-:S03]  /*1430*/  I2FP.F32.U32 R7, R6 ;  /* 0x0000000600077245 */ /* 0x000fc60000201000 */
[C---:B------:R-:W-:Y:S02]  /*1440*/  FMUL R5, R28.reuse, R5 ;  /* 0x000000051c057220 */ /* 0x040fe40000400000 */
[----:B------:R-:W-:Y:S02]  /*1450*/  FMUL R7, R28, R7 ;  /* 0x000000071c077220 */ /* 0x000fe40000400000 */
[----:B------:R-:W-:Y:S01]  /*1460*/  FFMA R5, R13, R5, R12 ;  /* 0x000000050d057223 */ /* 0x000fe2000000000c */
[----:B------:R-:W-:-:S03]  /*1470*/  SHF.R.U32.HI R12, RZ, 0xc, R8 ;  /* 0x0000000cff0c7819 */ /* 0x000fc60000011608 */
[----:B------:R-:W-:Y:S01]  /*1480*/  FFMA R14, R14, R7, R5 ;  /* 0x000000070e0e7223 */ /* 0x000fe20000000005 */
[----:B------:R-:W-:Y:S01]  /*1490*/  LOP3.LUT R12, R12, 0xf, RZ, 0xc0, !PT ;  /* 0x0000000f0c0c7812 */ /* 0x000fe200078ec0ff */
[----:B------:R-:W0:Y:S04]  /*14a0*/  LDS.128 R4, [R17+0x10] ;  /* 0x0000100011047984 */ /* 0x000e280000000c00 */
[----:B------:R-:W-:-:S05]  /*14b0*/  VIADD R12, R12, 0xfffffff8 ;  /* 0xfffffff80c0c7836 */ /* 0x000fca0000000000 */
[----:B------:R-:W-:Y:S02]  /*14c0*/  I2FP.F32.U32 R13, R12 ;  /* 0x0000000c000d7245 */ /* 0x000fe40000201000 */
[----:B------:R-:W-:-:S03]  /*14d0*/  SHF.R.U32.HI R12, RZ, 0x10, R8 ;  /* 0x00000010ff0c7819 */ /* 0x000fc60000011608 */
[----:B------:R-:W-:Y:S01]  /*14e0*/  FMUL R13, R28, R13 ;  /* 0x0000000d1c0d7220 */ /* 0x000fe20000400000 */
[----:B------:R-:W-:-:S03]  /*14f0*/  LOP3.LUT R12, R12, 0xf, RZ, 0xc0, !PT ;  /* 0x0000000f0c0c7812 */ /* 0x000fc600078ec0ff */
[----:B------:R-:W-:Y:S02]  /*1500*/  FFMA R13, R15, R13, R14 ;  /* 0x0000000d0f0d7223 */ /* 0x000fe4000000000e */
[----:B------:R-:W-:-:S05]  /*1510*/  VIADD R12, R12, 0xfffffff8 ;  /* 0xfffffff80c0c7836 */ /* 0x000fca0000000000 */
[----:B------:R-:W-:Y:S02]  /*1520*/  I2FP.F32.U32 R15, R12 ;  /* 0x0000000c000f7245 */ /* 0x000fe40000201000 */
[----:B------:R-:W-:-:S03]  /*1530*/  @!P0 IADD3 R12, P1, PT, R10, UR4, RZ ;  /* 0x000000040a0c8c10 */ /* 0x000fc6000ff3e0ff */
[----:B------:R-:W-:Y:S01]  /*1540*/  FMUL R14, R28, R15 ;  /* 0x0000000f1c0e7220 */ /* 0x000fe20000400000 */
[----:B------:R-:W-:-:S03]  /*1550*/  SHF.R.U32.HI R15, RZ, 0x14, R8 ;  /* 0x00000014ff0f7819 */ /* 0x000fc60000011608 */
[----:B0-----:R-:W-:Y:S01]  /*1560*/  FFMA R14, R4, R14, R13 ;  /* 0x0000000e040e7223 */ /* 0x001fe2000000000d */
[----:B------:R-:W-:Y:S01]  /*1570*/  LEA.HI R4, R8, 0xfffffff8, RZ, 0x4 ;  /* 0xfffffff808047811 */ /* 0x000fe200078f20ff */
[----:B---3--:R-:W-:Y:S02]  /*1580*/  IMAD.MOV.U32 R8, RZ, RZ, R20 ;  /* 0x000000ffff087224 */ /* 0x008fe400078e0014 */
[----:B------:R-:W-:-:S05]  /*1590*/  @!P0 IMAD.X R13, RZ, RZ, UR6, P1 ;  /* 0x00000006ff0d8e24 */ /* 0x000fca00088e06ff */
[----:B------:R0:W2:Y:S01]  /*15a0*/  @!P0 LDG.E.CONSTANT R8, desc[UR10][R12.64] ;  /* 0x0000000a0c088981 */ /* 0x0000a2000c1e9900 */
[----:B------:R-:W-:Y:S01]  /*15b0*/  LOP3.LUT R15, R15, 0xf, RZ, 0xc0, !PT ;  /* 0x0000000f0f0f7812 */ /* 0x000fe200078ec0ff */
[----:B----4-:R-:W-:Y:S01]  /*15c0*/  HADD2.F32 R24, -RZ, R24.H0_H0 ;  /* 0x20000018ff187230 */ /* 0x010fe20000004100 */
[----:B------:R-:W-:Y:S01]  /*15d0*/  LOP3.LUT R25, R25, 0xf, RZ, 0xc0, !PT ;  /* 0x0000000f19197812 */ /* 0x000fe200078ec0ff */
[C---:B------:R-:W-:Y:S01]  /*15e0*/  IMAD R21, R0.reuse, 0x2, R21 ;  /* 0x0000000200157824 */ /* 0x040fe200078e0215 */
[----:B------:R-:W-:Y:S01]  /*15f0*/  IADD3 R15, PT, PT, R15, -0x8, RZ ;  /* 0xfffffff80f0f7810 */ /* 0x000fe20007ffe0ff */
[----:B------:R-:W-:Y:S01]  /*1600*/  IMAD R19, R0, 0x2, R19 ;  /* 0x0000000200137824 */ /* 0x000fe200078e0213 */
[----:B------:R-:W-:Y:S01]  /*1610*/  IADD3 R18, PT, PT, R18, 0x2, RZ ;  /* 0x0000000212127810 */ /* 0x000fe20007ffe0ff */
[----:B------:R-:W-:Y:S01]  /*1620*/  VIADD R25, R25, 0xfffffff8 ;  /* 0xfffffff819197836 */ /* 0x000fe20000000000 */
[----:B------:R-:W-:Y:S01]  /*1630*/  I2FP.F32.U32 R15, R15 ;  /* 0x0000000f000f7245 */ /* 0x000fe20000201000 */
[----:B------:R-:W-:Y:S01]  /*1640*/  IMAD.IADD R16, R9, 0x1, R16 ;  /* 0x0000000109107824 */ /* 0x000fe200078e0210 */
[----:B------:R-:W-:-:S02]  /*1650*/  ISETP.NE.AND P0, PT, R18, RZ, PT ;  /* 0x000000ff1200720c */ /* 0x000fc40003f05270 */
[----:B------:R-:W-:Y:S01]  /*1660*/  I2FP.F32.U32 R25, R25 ;  /* 0x0000001900197245 */ /* 0x000fe20000201000 */
[----:B------:R-:W-:Y:S01]  /*1670*/  FMUL R15, R28, R15 ;  /* 0x0000000f1c0f7220 */ /* 0x000fe20000400000 */
[C---:B------:R-:W-:Y:S02]  /*1680*/  IADD3 R11, PT, PT, R0.reuse, R11, R0 ;  /* 0x0000000b000b7210 */ /* 0x040fe40007ffe000 */
[----:B------:R-:W-:Y:S01]  /*1690*/  IADD3 R10, PT, PT, R9, R10, RZ ;  /* 0x0000000a090a7210 */ /* 0x000fe20007ffe0ff */
[----:B------:R-:W-:Y:S01]  /*16a0*/  FFMA R5, R5, R15, R14 ;  /* 0x0000000f05057223 */ /* 0x000fe2000000000e */
[----:B------:R-:W-:Y:S01]  /*16b0*/  I2FP.F32.U32 R15, R4 ;  /* 0x00000004000f7245 */ /* 0x000fe20000201000 */
[--C-:B------:R-:W-:Y:S02]  /*16c0*/  IMAD R4, R0, 0x20, R17.reuse ;  /* 0x0000002000047824 */ /* 0x100fe400078e0211 */
[----:B------:R-:W-:Y:S01]  /*16d0*/  FMUL R25, R28, R25 ;  /* 0x000000191c197220 */ /* 0x000fe20000400000 */
[----:B------:R-:W-:-:S02]  /*16e0*/  IMAD R17, R0, 0x40, R17 ;  /* 0x0000004000117824 */ /* 0x000fc400078e0211 */
[----:B------:R-:W-:Y:S01]  /*16f0*/  FMUL R28, R28, R15 ;  /* 0x0000000f1c1c7220 */ /* 0x000fe20000400000 */
[----:B------:R-:W-:Y:S01]  /*1700*/  FFMA R6, R6, R25, R5 ;  /* 0x0000001906067223 */ /* 0x000fe20000000005 */
[----:B0-----:R-:W0:Y:S01]  /*1710*/  LDS.128 R12, [R4] ;  /* 0x00000000040c7984 */ /* 0x001e220000000c00 */
[----:B------:R-:W-:Y:S02]  /*1720*/  LOP3.LUT R5, R20, 0xf, RZ, 0xc0, !PT ;  /* 0x0000000f14057812 */ /* 0x000fe400078ec0ff */
[----:B------:R-:W-:Y:S01]  /*1730*/  FFMA R7, R7, R28, R6 ;  /* 0x0000001c07077223 */ /* 0x000fe20000000006 */
[----:B------:R-:W-:Y:S02]  /*1740*/  SHF.R.U32.HI R6, RZ, 0x4, R20 ;  /* 0x00000004ff067819 */ /* 0x000fe40000011614 */
[----:B------:R-:W-:Y:S02]  /*1750*/  VIADD R5, R5, 0xfffffff8 ;  /* 0xfffffff805057836 */ /* 0x000fe40000000000 */
[----:B------:R-:W-:-:S03]  /*1760*/  LOP3.LUT R6, R6, 0xf, RZ, 0xc0, !PT ;  /* 0x0000000f06067812 */ /* 0x000fc600078ec0ff */
[----:B------:R-:W-:Y:S02]  /*1770*/  I2FP.F32.U32 R5, R5 ;  /* 0x0000000500057245 */ /* 0x000fe40000201000 */
[----:B------:R-:W-:-:S03]  /*1780*/  VIADD R6, R6, 0xfffffff8 ;  /* 0xfffffff806067836 */ /* 0x000fc60000000000 */
[----:B------:R-:W-:-:S04]  /*1790*/  FMUL R5, R24, R5 ;  /* 0x0000000518057220 */ /* 0x000fc80000400000 */
[----:B0-----:R-:W-:Y:S01]  /*17a0*/  FFMA R12, R12, R5, R7 ;  /* 0x000000050c0c7223 */ /* 0x001fe20000000007 */
[----:B------:R-:W-:-:S04]  /*17b0*/  SHF.R.U32.HI R5, RZ, 0x8, R20 ;  /* 0x00000008ff057819 */ /* 0x000fc80000011614 */
[----:B------:R-:W-:-:S04]  /*17c0*/  LOP3.LUT R5, R5, 0xf, RZ, 0xc0, !PT ;  /* 0x0000000f05057812 */ /* 0x000fc800078ec0ff */
[----:B------:R-:W-:Y:S02]  /*17d0*/  IADD3 R7, PT, PT, R5, -0x8, RZ ;  /* 0xfffffff805077810 */ /* 0x000fe40007ffe0ff */
[----:B------:R-:W-:Y:S02]  /*17e0*/  I2FP.F32.U32 R5, R6 ;  /* 0x0000000600057245 */ /* 0x000fe40000201000 */
[----:B------:R-:W-:-:S03]  /*17f0*/  I2FP.F32.U32 R7, R7 ;  /* 0x0000000700077245 */ /* 0x000fc60000201000 */
[C---:B------:R-:W-:Y:S02]  /*1800*/  FMUL R5, R24.reuse, R5 ;  /* 0x0000000518057220 */ /* 0x040fe40000400000 */
[----:B------:R-:W-:Y:S02]  /*1810*/  FMUL R25, R24, R7 ;  /* 0x0000000718197220 */ /* 0x000fe40000400000 */
[----:B------:R-:W-:Y:S01]  /*1820*/  FFMA R13, R13, R5, R12 ;  /* 0x000000050d0d7223 */ /* 0x000fe2000000000c */
[--C-:B------:R-:W-:Y:S01]  /*1830*/  SHF.R.U32.HI R12, RZ, 0xc, R20.reuse ;  /* 0x0000000cff0c7819 */ /* 0x100fe20000011614 */
[----:B------:R-:W0:Y:S02]  /*1840*/  LDS.128 R4, [R4+0x10] ;  /* 0x0000100004047984 */ /* 0x000e240000000c00 */
[----:B------:R-:W-:Y:S01]  /*1850*/  FFMA R14, R14, R25, R13 ;  /* 0x000000190e0e7223 */ /* 0x000fe2000000000d */
[----:B------:R-:W-:Y:S02]  /*1860*/  LOP3.LUT R12, R12, 0xf, RZ, 0xc0, !PT ;  /* 0x0000000f0c0c7812 */ /* 0x000fe400078ec0ff */
[----:B------:R-:W-:-:S03]  /*1870*/  SHF.R.U32.HI R25, RZ, 0x18, R20 ;  /* 0x00000018ff197819 */ /* 0x000fc60000011614 */
[----:B------:R-:W-:Y:S01]  /*1880*/  VIADD R12, R12, 0xfffffff8 ;  /* 0xfffffff80c0c7836 */ /* 0x000fe20000000000 */
[----:B------:R-:W-:-:S04]  /*1890*/  LOP3.LUT R25, R25, 0xf, RZ, 0xc0, !PT ;  /* 0x0000000f19197812 */ /* 0x000fc800078ec0ff */
[----:B------:R-:W-:Y:S02]  /*18a0*/  I2FP.F32.U32 R13, R12 ;  /* 0x0000000c000d7245 */ /* 0x000fe40000201000 */
[----:B------:R-:W-:-:S03]  /*18b0*/  SHF.R.U32.HI R12, RZ, 0x10, R20 ;  /* 0x00000010ff0c7819 */ /* 0x000fc60000011614 */
[----:B------:R-:W-:Y:S01]  /*18c0*/  FMUL R13, R24, R13 ;  /* 0x0000000d180d7220 */ /* 0x000fe20000400000 */
[----:B------:R-:W-:-:S03]  /*18d0*/  LOP3.LUT R12, R12, 0xf, RZ, 0xc0, !PT ;  /* 0x0000000f0c0c7812 */ /* 0x000fc600078ec0ff */
[----:B------:R-:W-:Y:S01]  /*18e0*/  FFMA R15, R15, R13, R14 ;  /* 0x0000000d0f0f7223 */ /* 0x000fe2000000000e */
[----:B------:R-:W-:Y:S01]  /*18f0*/  SHF.R.U32.HI R13, RZ, 0x14, R20 ;  /* 0x00000014ff0d7819 */ /* 0x000fe20000011614 */
[----:B------:R-:W-:-:S03]  /*1900*/  VIADD R12, R12, 0xfffffff8 ;  /* 0xfffffff80c0c7836 */ /* 0x000fc60000000000 */
[----:B------:R-:W-:Y:S02]  /*1910*/  LOP3.LUT R14, R13, 0xf, RZ, 0xc0, !PT ;  /* 0x0000000f0d0e7812 */ /* 0x000fe400078ec0ff */
[----:B------:R-:W-:Y:S01]  /*1920*/  I2FP.F32.U32 R13, R12 ;  /* 0x0000000c000d7245 */ /* 0x000fe20000201000 */
[----:B------:R-:W-:Y:S02]  /*1930*/  VIADD R12, R25, 0xfffffff8 ;  /* 0xfffffff8190c7836 */ /* 0x000fe40000000000 */
[----:B------:R-:W-:Y:S02]  /*1940*/  VIADD R14, R14, 0xfffffff8 ;  /* 0xfffffff80e0e7836 */ /* 0x000fe40000000000 */
[----:B------:R-:W-:-:S03]  /*1950*/  FMUL R13, R24, R13 ;  /* 0x0000000d180d7220 */ /* 0x000fc60000400000 */
[----:B------:R-:W-:Y:S02]  /*1960*/  I2FP.F32.U32 R25, R14 ;  /* 0x0000000e00197245 */ /* 0x000fe40000201000 */
[----:B------:R-:W-:Y:S01]  /*1970*/  LEA.HI R14, R20, 0xfffffff8, RZ, 0x4 ;  /* 0xfffffff8140e7811 */ /* 0x000fe200078f20ff */
[----:B0-----:R-:W-:Y:S01]  /*1980*/  FFMA R4, R4, R13, R15 ;  /* 0x0000000d04047223 */ /* 0x001fe2000000000f */
[----:B------:R-:W-:Y:S01]  /*1990*/  I2FP.F32.U32 R13, R12 ;  /* 0x0000000c000d7245 */ /* 0x000fe20000201000 */
[----:B------:R-:W-:Y:S01]  /*19a0*/  FMUL R25, R24, R25 ;  /* 0x0000001918197220 */ /* 0x000fe20000400000 */
[----:B------:R-:W-:-:S03]  /*19b0*/  I2FP.F32.U32 R15, R14 ;  /* 0x0000000e000f7245 */ /* 0x000fc60000201000 */
[----:B------:R-:W-:Y:S01]  /*19c0*/  FFMA R5, R5, R25, R4 ;  /* 0x0000001905057223 */ /* 0x000fe20000000004 */
[C---:B------:R-:W-:Y:S01]  /*19d0*/  FMUL R13, R24.reuse, R13 ;  /* 0x0000000d180d7220 */ /* 0x040fe20000400000 */
[----:B------:R-:W-:-:S03]  /*19e0*/  FMUL R15, R24, R15 ;  /* 0x0000000f180f7220 */ /* 0x000fc60000400000 */
[----:B------:R-:W-:-:S04]  /*19f0*/  FFMA R6, R6, R13, R5 ;  /* 0x0000000d06067223 */ /* 0x000fc80000000005 */
[----:B------:R-:W-:Y:S01]  /*1a00*/  FFMA R7, R7, R15, R6 ;  /* 0x0000000f07077223 */ /* 0x000fe20000000006 */
[----:B--2---:R-:W-:Y:S01]  /*1a10*/  IMAD.MOV.U32 R20, RZ, RZ, R8 ;  /* 0x000000ffff147224 */ /* 0x004fe200078e0008 */
[----:B------:R-:W-:Y:S06]  /*1a20*/  @P0 BRA `(.L_x_32) ;  /* 0xfffffff800080947 */ /* 0x000fec000383ffff */
.L_x_31:
[----:B------:R-:W-:Y:S05]  /*1a30*/  BSYNC.RECONVERGENT B1 ;  /* 0x0000000000017941 */ /* 0x000fea0003800200 */
.L_x_30:
[----:B------:R-:W-:-:S04]  /*1a40*/  LOP3.LUT R2, R2, 0x1, RZ, 0xc0, !PT ;  /* 0x0000000102027812 */ /* 0x000fc800078ec0ff */
[----:B------:R-:W-:-:S13]  /*1a50*/  ISETP.NE.U32.AND P0, PT, R2, 0x1, PT ;  /* 0x000000010200780c */ /* 0x000fda0003f05070 */
[----:B------:R-:W-:Y:S05]  /*1a60*/  @!P0 BRA `(.L_x_29) ;  /* 0x0000000000ec8947 */ /* 0x000fea0003800000 */
[----:B------:R-:W0:Y:S01]  /*1a70*/  LDCU.64 UR8, c[0x0][0x398] ;  /* 0x00007300ff0877ac */ /* 0x000e220008000a00 */
[----:B------:R-:W-:-:S05]  /*1a80*/  LEA.HI R22, P0, R11, R22, RZ, 0x1c ;  /* 0x000000160b167211 */ /* 0x000fca000781e0ff */
[----:B------:R-:W-:Y:S01]  /*1a90*/  IMAD.X R3, RZ, RZ, R3, P0 ;  /* 0x000000ffff037224 */ /* 0x000fe200000e0603 */
[----:B0-----:R-:W-:-:S04]  /*1aa0*/  LEA R2, P0, R22, UR8, 0x1 ;  /* 0x0000000816027c11 */ /* 0x001fc8000f8008ff */
[----:B------:R-:W-:-:S05]  /*1ab0*/  LEA.HI.X R3, R22, UR9, R3, 0x1, P0 ;  /* 0x0000000916037c11 */ /* 0x000fca00080f0c03 */
[----:B------:R0:W2:Y:S01]  /*1ac0*/  LDG.E.U16.CONSTANT R0, desc[UR10][R2.64] ;  /* 0x0000000a02007981 */ /* 0x0000a2000c1e9500 */
[----:B------:R-:W1:Y:S01]  /*1ad0*/  S2UR UR9, SR_CgaCtaId ;  /* 0x00000000000979c3 */ /* 0x000e620000008800 */
[----:B------:R-:W-:Y:S01]  /*1ae0*/  UMOV UR8, 0x400 ;  /* 0x0000040000087882 */ /* 0x000fe20000000000 */
[----:B-----5:R-:W-:Y:S01]  /*1af0*/  LOP3.LUT R4, R8, 0xf, RZ, 0xc0, !PT ;  /* 0x0000000f08047812 */ /* 0x020fe200078ec0ff */
[----:B------:R-:W-:Y:S01]  /*1b00*/  UIADD3 UR8, UPT, UPT, UR8, 0x80, URZ ;  /* 0x0000008008087890 */ /* 0x000fe2000fffe0ff */
[--C-:B------:R-:W-:Y:S02]  /*1b10*/  SHF.R.U32.HI R5, RZ, 0x4, R8.reuse ;  /* 0x00000004ff057819 */ /* 0x100fe40000011608 */
[--C-:B------:R-:W-:Y:S01]  /*1b20*/  SHF.R.U32.HI R6, RZ, 0x14, R8.reuse ;  /* 0x00000014ff067819 */ /* 0x100fe20000011608 */
[----:B------:R-:W-:Y:S01]  /*1b30*/  VIADD R4, R4, 0xfffffff8 ;  /* 0xfffffff804047836 */ /* 0x000fe20000000000 */
[----:B------:R-:W-:Y:S02]  /*1b40*/  LOP3.LUT R5, R5, 0xf, RZ, 0xc0, !PT ;  /* 0x0000000f05057812 */ /* 0x000fe400078ec0ff */
[----:B0-----:R-:W-:-:S02]  /*1b50*/  SHF.R.U32.HI R2, RZ, 0x8, R8 ;  /* 0x00000008ff027819 */ /* 0x001fc40000011608 */
[----:B------:R-:W-:Y:S01]  /*1b60*/  I2FP.F32.U32 R3, R4 ;  /* 0x0000000400037245 */ /* 0x000fe20000201000 */
[----:B------:R-:W-:Y:S01]  /*1b70*/  VIADD R5, R5, 0xfffffff8 ;  /* 0xfffffff805057836 */ /* 0x000fe20000000000 */
[----:B------:R-:W-:Y:S02]  /*1b80*/  LOP3.LUT R2, R2, 0xf, RZ, 0xc0, !PT ;  /* 0x0000000f02027812 */ /* 0x000fe400078ec0ff */
[----:B------:R-:W-:Y:S02]  /*1b90*/  SHF.R.U32.HI R9, RZ, 0x18, R8 ;  /* 0x00000018ff097819 */ /* 0x000fe40000011608 */
[----:B------:R-:W-:Y:S02]  /*1ba0*/  IADD3 R2, PT, PT, R2, -0x8, RZ ;  /* 0xfffffff802027810 */ /* 0x000fe40007ffe0ff */
[----:B------:R-:W-:Y:S02]  /*1bb0*/  I2FP.F32.U32 R5, R5 ;  /* 0x0000000500057245 */ /* 0x000fe40000201000 */
[----:B------:R-:W-:Y:S01]  /*1bc0*/  LOP3.LUT R6, R6, 0xf, RZ, 0xc0, !PT ;  /* 0x0000000f06067812 */ /* 0x000fe200078ec0ff */
[----:B-1----:R-:W-:Y:S01]  /*1bd0*/  ULEA UR8, UR9, UR8, 0x18 ;  /* 0x0000000809087291 */ /* 0x002fe2000f8ec0ff */
[----:B------:R-:W-:-:S03]  /*1be0*/  LOP3.LUT R9, R9, 0xf, RZ, 0xc0, !PT ;  /* 0x0000000f09097812 */ /* 0x000fc600078ec0ff */
[----:B------:R-:W-:Y:S02]  /*1bf0*/  VIADD R6, R6, 0xfffffff8 ;  /* 0xfffffff806067836 */ /* 0x000fe40000000000 */
[----:B------:R-:W-:Y:S01]  /*1c00*/  LEA R11, R11, UR8, 0x5 ;  /* 0x000000080b0b7c11 */ /* 0x000fe2000f8e28ff */
[----:B------:R-:W-:-:S04]  /*1c10*/  VIADD R9, R9, 0xfffffff8 ;  /* 0xfffffff809097836 */ /* 0x000fc80000000000 */
[----:B------:R-:W0:Y:S01]  /*1c20*/  LDS.128 R12, [R11] ;  /* 0x000000000b0c7984 */ /* 0x000e220000000c00 */
[----:B------:R-:W-:-:S03]  /*1c30*/  I2FP.F32.U32 R9, R9 ;  /* 0x0000000900097245 */ /* 0x000fc60000201000 */
[----:B------:R-:W1:Y:S01]  /*1c40*/  LDS.128 R16, [R11+0x10] ;  /* 0x000010000b107984 */ /* 0x000e620000000c00 */
[----:B--2---:R-:W-:-:S05]  /*1c50*/  HADD2.F32 R0, -RZ, R0.H0_H0 ;  /* 0x20000000ff007230 */ /* 0x004fca0000004100 */
[C---:B------:R-:W-:Y:S01]  /*1c60*/  FMUL R3, R0.reuse, R3 ;  /* 0x0000000300037220 */ /* 0x040fe20000400000 */
[C---:B------:R-:W-:Y:S01]  /*1c70*/  FMUL R5, R0.reuse, R5 ;  /* 0x0000000500057220 */ /* 0x040fe20000400000 */
[----:B------:R-:W-:Y:S02]  /*1c80*/  FMUL R9, R0, R9 ;  /* 0x0000000900097220 */ /* 0x000fe40000400000 */
[----:B0-----:R-:W-:Y:S01]  /*1c90*/  FFMA R12, R12, R3, R7 ;  /* 0x000000030c0c7223 */ /* 0x001fe20000000007 */
[----:B------:R-:W-:-:S03]  /*1ca0*/  SHF.R.U32.HI R3, RZ, 0xc, R8 ;  /* 0x0000000cff037819 */ /* 0x000fc60000011608 */
[----:B------:R-:W-:Y:S01]  /*1cb0*/  FFMA R5, R13, R5, R12 ;  /* 0x000000050d057223 */ /* 0x000fe2000000000c */
[----:B------:R-:W-:Y:S02]  /*1cc0*/  LOP3.LUT R4, R3, 0xf, RZ, 0xc0, !PT ;  /* 0x0000000f03047812 */ /* 0x000fe400078ec0ff */
[----:B------:R-:W-:Y:S02]  /*1cd0*/  I2FP.F32.U32 R3, R2 ;  /* 0x0000000200037245 */ /* 0x000fe40000201000 */
[----:B------:R-:W-:Y:S01]  /*1ce0*/  SHF.R.U32.HI R2, RZ, 0x10, R8 ;  /* 0x00000010ff027819 */ /* 0x000fe20000011608 */
[----:B------:R-:W-:Y:S01]  /*1cf0*/  VIADD R4, R4, 0xfffffff8 ;  /* 0xfffffff804047836 */ /* 0x000fe20000000000 */
[----:B------:R-:W-:Y:S01]  /*1d00*/  LEA.HI R8, R8, 0xfffffff8, RZ, 0x4 ;  /* 0xfffffff808087811 */ /* 0x000fe200078f20ff */
[----:B------:R-:W-:Y:S01]  /*1d10*/  FMUL R3, R0, R3 ;  /* 0x0000000300037220 */ /* 0x000fe20000400000 */
[----:B------:R-:W-:Y:S02]  /*1d20*/  LOP3.LUT R2, R2, 0xf, RZ, 0xc0, !PT ;  /* 0x0000000f02027812 */ /* 0x000fe400078ec0ff */
[----:B------:R-:W-:Y:S01]  /*1d30*/  I2FP.F32.U32 R7, R4 ;  /* 0x0000000400077245 */ /* 0x000fe20000201000 */
[----:B------:R-:W-:Y:S01]  /*1d40*/  FFMA R14, R14, R3, R5 ;  /* 0x000000030e0e7223 */ /* 0x000fe20000000005 */
[----:B------:R-:W-:Y:S01]  /*1d50*/  I2FP.F32.U32 R5, R6 ;  /* 0x0000000600057245 */ /* 0x000fe20000201000 */
[----:B------:R-:W-:-:S02]  /*1d60*/  VIADD R2, R2, 0xfffffff8 ;  /* 0xfffffff802027836 */ /* 0x000fc40000000000 */
[C---:B------:R-:W-:Y:S02]  /*1d70*/  FMUL R7, R0.reuse, R7 ;  /* 0x0000000700077220 */ /* 0x040fe40000400000 */
[----:B------:R-:W-:Y:S01]  /*1d80*/  FMUL R5, R0, R5 ;  /* 0x0000000500057220 */ /* 0x000fe20000400000 */
[----:B------:R-:W-:Y:S01]  /*1d90*/  I2FP.F32.U32 R3, R2 ;  /* 0x0000000200037245 */ /* 0x000fe20000201000 */
[----:B------:R-:W-:-:S04]  /*1da0*/  FFMA R7, R15, R7, R14 ;  /* 0x000000070f077223 */ /* 0x000fc8000000000e */
[----:B------:R-:W-:-:S04]  /*1db0*/  FMUL R3, R0, R3 ;  /* 0x0000000300037220 */ /* 0x000fc80000400000 */
[----:B-1----:R-:W-:Y:S01]  /*1dc0*/  FFMA R16, R16, R3, R7 ;  /* 0x0000000310107223 */ /* 0x002fe20000000007 */
[----:B------:R-:W-:-:S03]  /*1dd0*/  I2FP.F32.U32 R3, R8 ;  /* 0x0000000800037245 */ /* 0x000fc60000201000 */
[----:B------:R-:W-:Y:S02]  /*1de0*/  FFMA R5, R17, R5, R16 ;  /* 0x0000000511057223 */ /* 0x000fe40000000010 */
[----:B------:R-:W-:Y:S02]  /*1df0*/  FMUL R3, R0, R3 ;  /* 0x0000000300037220 */ /* 0x000fe40000400000 */
[----:B------:R-:W-:-:S04]  /*1e00*/  FFMA R18, R18, R9, R5 ;  /* 0x0000000912127223 */ /* 0x000fc80000000005 */
[----:B------:R-:W-:-:S07]  /*1e10*/  FFMA R7, R19, R3, R18 ;  /* 0x0000000313077223 */ /* 0x000fce0000000012 */
.L_x_29:
[----:B------:R-:W-:Y:S05]  /*1e20*/  BSYNC.RECONVERGENT B0 ;  /* 0x0000000000007941 */ /* 0x000fea0003800200 */
.L_x_28:
[----:B------:R-:W1:Y:S01]  /*1e30*/  SHFL.DOWN PT, R0, R7, 0x10, 0x1f ;  /* 0x0a001f0007007f89 */ /* 0x000e6200000e0000 */
[----:B------:R-:W3:Y:S01]  /*1e40*/  S2R R9, SR_TID.X ;  /* 0x0000000000097919 */ /* 0x000ee20000002100 */
[----:B-1----:R-:W-:-:S05]  /*1e50*/  FADD R0, R0, R7 ;  /* 0x0000000700007221 */ /* 0x002fca0000000000 */
[----:B0-----:R-:W0:Y:S01]  /*1e60*/  SHFL.DOWN PT, R3, R0, 0x8, 0x1f ;  /* 0x09001f0000037f89 */ /* 0x001e2200000e0000 */
[C---:B---3--:R-:W-:Y:S02]  /*1e70*/  LOP3.LUT P0, R6, R9.reuse, 0x1f, RZ, 0xc0, !PT ;  /* 0x0000001f09067812 */ /* 0x048fe4000780c0ff */
[----:B------:R-:W-:-:S11]  /*1e80*/  ISETP.GT.U32.AND P1, PT, R9, 0x1f, PT ;  /* 0x0000001f0900780c */ /* 0x000fd60003f24070 */
[----:B-----5:R-:W1:Y:S01]  /*1e90*/  @!P0 S2R R8, SR_CgaCtaId ;  /* 0x0000000000088919 */ /* 0x020e620000008800 */
[----:B------:R-:W-:Y:S01]  /*1ea0*/  @!P0 MOV R7, 0x400 ;  /* 0x0000040000078802 */ /* 0x000fe20000000f00 */
[----:B0-----:R-:W-:-:S05]  /*1eb0*/  FADD R3, R0, R3 ;  /* 0x0000000300037221 */ /* 0x001fca0000000000 */
[----:B------:R-:W0:Y:S01]  /*1ec0*/  SHFL.DOWN PT, R2, R3, 0x4, 0x1f ;  /* 0x08801f0003027f89 */ /* 0x000e2200000e0000 */
[----:B-1----:R-:W-:Y:S01]  /*1ed0*/  @!P0 LEA R0, R8, R7, 0x18 ;  /* 0x0000000708008211 */ /* 0x002fe200078ec0ff */
[----:B0-----:R-:W-:-:S03]  /*1ee0*/  FADD R2, R3, R2 ;  /* 0x0000000203027221 */ /* 0x001fc60000000000 */
[----:B------:R-:W-:Y:S02]  /*1ef0*/  @!P0 LEA.HI R0, R9, R0, RZ, 0x1d ;  /* 0x0000000009008211 */ /* 0x000fe400078fe8ff */
        /* <DEDUP_REMOVED lines=11> */
[----:B0-----:R-:W-:-:S04]  /*1fb0*/  @!P0 MOV R0, 0x400 ;  /* 0x0000040000008802 */ /* 0x001fc80000000f00 */
[----:B-1----:R-:W-:Y:S01]  /*1fc0*/  @!P0 LEA R3, R3, R0, 0x18 ;  /* 0x0000000003038211 */ /* 0x002fe200078ec0ff */
[----:B------:R-:W-:-:S04]  /*1fd0*/  HFMA2 R0, -RZ, RZ, 0, 0 ;  /* 0x00000000ff007431 */ /* 0x000fc800000001ff */
[----:B------:R-:W-:-:S05]  /*1fe0*/  @!P0 IMAD R2, R6, 0x4, R3 ;  /* 0x0000000406028824 */ /* 0x000fca00078e0203 */
        /* <DEDUP_REMOVED lines=12> */
[----:B------:R-:W3:Y:S01]  /*20b0*/  LDCU.64 UR4, c[0x0][0x380] ;  /* 0x00007000ff0477ac */ /* 0x000ee20008000a00 */
[----:B-1----:R-:W-:Y:S01]  /*20c0*/  FADD R7, R8, R7 ;  /* 0x0000000708077221 */ /* 0x002fe20000000000 */
[----:B---3--:R-:W-:-:S04]  /*20d0*/  ULEA UR4, UP0, UR12, UR4, 0x2 ;  /* 0x000000040c047291 */ /* 0x008fc8000f8010ff */
[----:B------:R-:W-:Y:S02]  /*20e0*/  ULEA.HI.X UR5, UR12, UR5, URZ, 0x2, UP0 ;  /* 0x000000050c057291 */ /* 0x000fe400080f14ff */
[----:B------:R-:W-:-:S04]  /*20f0*/  IMAD.U32 R2, RZ, RZ, UR4 ;  /* 0x00000004ff027e24 */ /* 0x000fc8000f8e00ff */
[----:B------:R-:W-:-:S05]  /*2100*/  IMAD.U32 R3, RZ, RZ, UR5 ;  /* 0x00000005ff037e24 */ /* 0x000fca000f8e00ff */
[----:B------:R-:W-:Y:S01]  /*2110*/  STG.E desc[UR10][R2.64], R7 ;  /* 0x0000000702007986 */ /* 0x000fe2000c10190a */
[----:B------:R-:W-:Y:S05]  /*2120*/  EXIT ;  /* 0x000000000000794d */ /* 0x000fea0003800000 */
.L_x_33:
        /* <DEDUP_REMOVED lines=13> */
.L_x_80:


//--------------------- .text._Z25int4_gemv_multirow_kernelPfPKfPKhPK6__halfiii --------------------------
	.section	.text._Z25int4_gemv_multirow_kernelPfPKfPKhPK6__halfiii,"ax",@progbits
	.align	128
        .global         _Z25int4_gemv_multirow_kernelPfPKfPKhPK6__halfiii
        .type           _Z25int4_gemv_multirow_kernelPfPKfPKhPK6__halfiii,@function
        .size           _Z25int4_gemv_multirow_kernelPfPKfPKhPK6__halfiii,(.L_x_81 - _Z25int4_gemv_multirow_kernelPfPKfPKhPK6__halfiii)
        .other          _Z25int4_gemv_multirow_kernelPfPKfPKhPK6__halfiii,@"STO_CUDA_ENTRY STV_DEFAULT"
_Z25int4_gemv_multirow_kernelPfPKfPKhPK6__halfiii:
.text._Z25int4_gemv_multirow_kernelPfPKfPKhPK6__halfiii:
[----:B------:R-:W-:Y:S01]  /*0000*/  LDC R1, c[0x0][0x37c] ;  /* 0x0000df00ff017b82 */ /* 0x000fe20000000800 */
[----:B------:R-:W0:Y:S01]  /*0010*/  S2R R6, SR_TID.X ;  /* 0x0000000000067919 */ /* 0x000e220000002100 */
[----:B------:R-:W0:Y:S01]  /*0020*/  LDCU UR10, c[0x0][0x3a4] ;  /* 0x00007480ff0a77ac */ /* 0x000e220008000800 */
[----:B------:R-:W-:Y:S01]  /*0030*/  BSSY.RECONVERGENT B0, `(.L_x_34) ;  /* 0x0000012000007945 */ /* 0x000fe20003800200 */
[----:B------:R-:W1:Y:S01]  /*0040*/  S2R R11, SR_CTAID.X ;  /* 0x00000000000b7919 */ /* 0x000e620000002500 */
[----:B------:R-:W2:Y:S01]  /*0050*/  LDCU.64 UR8, c[0x0][0x358] ;  /* 0x00006b00ff0877ac */ /* 0x000ea20008000a00 */
[----:B0-----:R-:W-:-:S13]  /*0060*/  ISETP.GE.AND P0, PT, R6, UR10, PT ;  /* 0x0000000a06007c0c */ /* 0x001fda000bf06270 */
[----:B-12---:R-:W-:Y:S05]  /*0070*/  @P0 BRA `(.L_x_35) ;  /* 0x0000000000340947 */ /* 0x006fea0003800000 */
[----:B------:R-:W0:Y:S01]  /*0080*/  S2R R3, SR_CgaCtaId ;  /* 0x0000000000037919 */ /* 0x000e220000008800 */
[----:B------:R-:W1:Y:S01]  /*0090*/  LDC R8, c[0x0][0x360] ;  /* 0x0000d800ff087b82 */ /* 0x000e620000000800 */
[----:B------:R-:W-:Y:S01]  /*00a0*/  MOV R0, 0x400 ;  /* 0x0000040000007802 */ /* 0x000fe20000000f00 */
[----:B------:R-:W-:-:S06]  /*00b0*/  IMAD.MOV.U32 R7, RZ, RZ, R6 ;  /* 0x000000ffff077224 */ /* 0x000fcc00078e0006 */
[----:B------:R-:W2:Y:S01]  /*00c0*/  LDC.64 R4, c[0x0][0x388] ;  /* 0x0000e200ff047b82 */ /* 0x000ea20000000a00 */
[----:B0-----:R-:W-:-:S07]  /*00d0*/  LEA R0, R3, R0, 0x18 ;  /* 0x0000000003007211 */ /* 0x001fce00078ec0ff */
.L_x_36:
[----:B0-2---:R-:W-:-:S06]  /*00e0*/  IMAD.WIDE R2, R7, 0x4, R4 ;  /* 0x0000000407027825 */ /* 0x005fcc00078e0204 */
[----:B------:R-:W2:Y:S01]  /*00f0*/  LDG.E.CONSTANT R2, desc[UR8][R2.64] ;  /* 0x0000000802027981 */ /* 0x000ea2000c1e9900 */
[----:B------:R-:W-:Y:S02]  /*0100*/  IMAD R9, R7, 0x4, R0 ;  /* 0x0000000407097824 */ /* 0x000fe400078e0200 */
[----:B-1----:R-:W-:-:S05]  /*0110*/  IMAD.IADD R7, R8, 0x1, R7 ;  /* 0x0000000108077824 */ /* 0x002fca00078e0207 */
[----:B------:R-:W-:Y:S01]  /*0120*/  ISETP.GE.AND P0, PT, R7, UR10, PT ;  /* 0x0000000a07007c0c */ /* 0x000fe2000bf06270 */
[----:B--2---:R0:W-:-:S12]  /*0130*/  STS [R9], R2 ;  /* 0x0000000209007388 */ /* 0x0041d80000000800 */
[----:B------:R-:W-:Y:S05]  /*0140*/  @!P0 BRA `(.L_x_36) ;  /* 0xfffffffc00e48947 */ /* 0x000fea000383ffff */
.L_x_35:
[----:B------:R-:W-:Y:S05]  /*0150*/  BSYNC.RECONVERGENT B0 ;  /* 0x0000000000007941 */ /* 0x000fea0003800200 */
.L_x_34:
[----:B------:R-:W1:Y:S01]  /*0160*/  LDCU UR4, c[0x0][0x3a0] ;  /* 0x00007400ff0477ac */ /* 0x000e620008000800 */
[----:B------:R-:W-:-:S05]  /*0170*/  SHF.R.U32.HI R0, RZ, 0x5, R6 ;  /* 0x00000005ff007819 */ /* 0x000fca0000011606 */
[----:B------:R-:W-:Y:S01]  /*0180*/  IMAD R0, R11, 0x8, R0 ;  /* 0x000000080b007824 */ /* 0x000fe200078e0200 */
[----:B------:R-:W-:Y:S04]  /*0190*/  BAR.SYNC.DEFER_BLOCKING 0x0 ;  /* 0x0000000000007b1d */ /* 0x000fe80000010000 */
[----:B-1----:R-:W-:-:S13]  /*01a0*/  ISETP.GE.AND P0, PT, R0, UR4, PT ;  /* 0x0000000400007c0c */ /* 0x002fda000bf06270 */
[----:B------:R-:W-:Y:S05]  /*01b0*/  @P0 EXIT ;  /* 0x000000000000094d */ /* 0x000fea0003800000 */
[----:B------:R-:W-:Y:S01]  /*01c0*/  UISETP.GE.AND UP0, UPT, UR10, 0x8, UPT ;  /* 0x000000080a00788c */ /* 0x000fe2000bf06270 */
[----:B------:R-:W-:Y:S01]  /*01d0*/  HFMA2 R16, -RZ, RZ, 0, 0 ;  /* 0x00000000ff107431 */ /* 0x000fe200000001ff */
[----:B0-----:R-:W-:-:S07]  /*01e0*/  LOP3.LUT R2, R6, 0x1f, RZ, 0xc0, !PT ;  /* 0x0000001f06027812 */ /* 0x001fce00078ec0ff */
[----:B------:R-:W-:Y:S05]  /*01f0*/  BRA.U !UP0, `(.L_x_37) ;  /* 0x0000000508647547 */ /* 0x000fea000b800000 */
[----:B------:R-:W0:Y:S01]  /*0200*/  S2UR UR6, SR_CgaCtaId ;  /* 0x00000000000679c3 */ /* 0x000e220000008800 */
[----:B------:R-:W1:Y:S01]  /*0210*/  LDCU UR11, c[0x0][0x3a8] ;  /* 0x00007500ff0b77ac */ /* 0x000e620008000800 */
[C---:B------:R-:W-:Y:S01]  /*0220*/  IMAD.WIDE.U32 R4, R2.reuse, 0x4, RZ ;  /* 0x0000000402047825 */ /* 0x040fe200078e00ff */
[----:B------:R-:W-:Y:S01]  /*0230*/  SHF.R.U64 R6, R2, 0x4, RZ ;  /* 0x0000000402067819 */ /* 0x000fe200000012ff */
[----:B------:R-:W-:Y:S01]  /*0240*/  BSSY.RECONVERGENT B0, `(.L_x_37) ;  /* 0x0000054000007945 */ /* 0x000fe20003800200 */
[----:B------:R-:W2:Y:S01]  /*0250*/  LDCU.128 UR12, c[0x0][0x390] ;  /* 0x00007200ff0c77ac */ /* 0x000ea20008000c00 */
[----:B------:R-:W-:Y:S02]  /*0260*/  IMAD.MOV.U32 R7, RZ, RZ, RZ ;  /* 0x000000ffff077224 */ /* 0x000fe400078e00ff */
[----:B------:R-:W-:Y:S01]  /*0270*/  IMAD.MOV.U32 R16, RZ, RZ, RZ ;  /* 0x000000ffff107224 */ /* 0x000fe200078e00ff */
[----:B------:R-:W-:Y:S02]  /*0280*/  ULEA.HI UR4, UR10, UR10, URZ, 0x1 ;  /* 0x0000000a0a047291 */ /* 0x000fe4000f8f08ff */
[----:B------:R-:W-:-:S02]  /*0290*/  ULEA.HI UR7, UR10, 0x1f, URZ, 0x1d ;  /* 0x0000001f0a077891 */ /* 0x000fc4000f8fe8ff */
[----:B------:R-:W-:Y:S01]  /*02a0*/  USHF.R.S32.HI UR4, URZ, 0x1, UR4 ;  /* 0x00000001ff047899 */ /* 0x000fe20008011404 */
[----:B------:R-:W-:-:S03]  /*02b0*/  UMOV UR5, 0x400 ;  /* 0x0000040000057882 */ /* 0x000fc60000000000 */
[----:B------:R-:W-:Y:S02]  /*02c0*/  IADD3 R3, PT, PT, -R2, UR7, RZ ;  /* 0x0000000702037c10 */ /* 0x000fe4000fffe1ff */
[C---:B------:R-:W-:Y:S01]  /*02d0*/  IMAD.WIDE R4, R0.reuse, UR4, R4 ;  /* 0x0000000400047c25 */ /* 0x040fe2000f8e0204 */
[----:B------:R-:W-:Y:S01]  /*02e0*/  USHF.R.U32.HI UR4, URZ, 0x5, UR7 ;  /* 0x00000005ff047899 */ /* 0x000fe20008011607 */
[----:B------:R-:W-:Y:S02]  /*02f0*/  SHF.R.U32.HI R3, RZ, 0x5, R3 ;  /* 0x00000005ff037819 */ /* 0x000fe40000011603 */
[----:B-1----:R-:W-:Y:S01]  /*0300*/  IMAD.WIDE R6, R0, UR11, R6 ;  /* 0x0000000b00067c25 */ /* 0x002fe2000f8e0206 */
[----:B0-----:R-:W-:Y:S01]  /*0310*/  ULEA UR5, UR6, UR5, 0x18 ;  /* 0x0000000506057291 */ /* 0x001fe2000f8ec0ff */
[----:B--2---:R-:W-:Y:S01]  /*0320*/  IADD3 R12, P0, PT, R4, UR12, RZ ;  /* 0x0000000c040c7c10 */ /* 0x004fe2000ff1e0ff */
[----:B------:R-:W-:Y:S01]  /*0330*/  UIADD3 UR4, UPT, UPT, -UR4, URZ, URZ ;  /* 0x000000ff04047290 */ /* 0x000fe2000fffe1ff */
[----:B------:R-:W-:-:S02]  /*0340*/  IMAD.MOV R3, RZ, RZ, -R3 ;  /* 0x000000ffff037224 */ /* 0x000fc400078e0a03 */
[----:B------:R-:W-:Y:S02]  /*0350*/  IADD3.X R13, PT, PT, R5, UR13, RZ, P0, !PT ;  /* 0x0000000d050d7c10 */ /* 0x000fe400087fe4ff */
[----:B------:R-:W-:Y:S01]  /*0360*/  LEA R14, P0, R6, UR14, 0x1 ;  /* 0x0000000e060e7c11 */ /* 0x000fe2000f8008ff */
[----:B------:R-:W-:Y:S01]  /*0370*/  IMAD.U32 R21, RZ, RZ, UR4 ;  /* 0x00000004ff157e24 */ /* 0x000fe2000f8e00ff */
[----:B------:R-:W-:Y:S02]  /*0380*/  LEA R17, R2, UR5, 0x5 ;  /* 0x0000000502117c11 */ /* 0x000fe4000f8e28ff */
[----:B------:R-:W-:Y:S02]  /*0390*/  LEA.HI.X R15, R6, UR15, R7, 0x1, P0 ;  /* 0x0000000f060f7c11 */ /* 0x000fe400080f0c07 */
[----:B------:R-:W-:-:S07]  /*03a0*/  IADD3 R17, PT, PT, R17, 0x10, RZ ;  /* 0x0000001011117810 */ /* 0x000fce0007ffe0ff */
.L_x_39:
[----:B------:R-:W-:-:S13]  /*03b0*/  ISETP.NE.AND P0, PT, R3, RZ, PT ;  /* 0x000000ff0300720c */ /* 0x000fda0003f05270 */
[----:B------:R-:W-:Y:S05]  /*03c0*/  @!P0 BRA `(.L_x_38) ;  /* 0x0000000000ec8947 */ /* 0x000fea0003800000 */
[----:B------:R0:W2:Y:S04]  /*03d0*/  LDG.E.CONSTANT R18, desc[UR8][R12.64] ;  /* 0x000000080c127981 */ /* 0x0000a8000c1e9900 */
[----:B------:R1:W3:Y:S01]  /*03e0*/  LDG.E.U16.CONSTANT R19, desc[UR8][R14.64] ;  /* 0x000000080e137981 */ /* 0x0002e2000c1e9500 */
[----:B------:R-:W-:Y:S02]  /*03f0*/  VIADD R21, R21, 0x1 ;  /* 0x0000000115157836 */ /* 0x000fe40000000000 */
[----:B------:R-:W-:Y:S01]  /*0400*/  VIADD R3, R3, 0x1 ;  /* 0x0000000103037836 */ /* 0x000fe20000000000 */
[----:B------:R-:W4:Y:S02]  /*0410*/  LDS.128 R4, [R17+-0x10] ;  /* 0xfffff00011047984 */ /* 0x000f240000000c00 */
[----:B------:R-:W-:-:S02]  /*0420*/  ISETP.NE.AND P0, PT, R21, RZ, PT ;  /* 0x000000ff1500720c */ /* 0x000fc40003f05270 */
[----:B------:R5:W4:Y:S01]  /*0430*/  LDS.128 R8, [R17] ;  /* 0x0000000011087984 */ /* 0x000b220000000c00 */
[----:B0-----:R-:W-:Y:S02]  /*0440*/  IADD3 R12, P1, PT, R12, 0x80, RZ ;  /* 0x000000800c0c7810 */ /* 0x001fe40007f3e0ff */
[----:B-1----:R-:W-:Y:S02]  /*0450*/  IADD3 R14, P2, PT, R14, 0x4, RZ ;  /* 0x000000040e0e7810 */ /* 0x002fe40007f5e0ff */
[----:B------:R-:W-:Y:S01]  /*0460*/  IADD3.X R13, PT, PT, RZ, R13, RZ, P1, !PT ;  /* 0x0000000dff0d7210 */ /* 0x000fe20000ffe4ff */
[----:B-----5:R-:W-:Y:S02]  /*0470*/  VIADD R17, R17, 0x400 ;  /* 0x0000040011117836 */ /* 0x020fe40000000000 */
[----:B------:R-:W-:Y:S01]  /*0480*/  IMAD.X R15, RZ, RZ, R15, P2 ;  /* 0x000000ffff0f7224 */ /* 0x000fe200010e060f */
[----:B--2---:R-:W-:Y:S02]  /*0490*/  LOP3.LUT R20, R18, 0xf, RZ, 0xc0, !PT ;  /* 0x0000000f12147812 */ /* 0x004fe400078ec0ff */
[----:B------:R-:W-:-:S02]  /*04a0*/  SHF.R.U32.HI R22, RZ, 0x4, R18 ;  /* 0x00000004ff167819 */ /* 0x000fc40000011612 */
[--C-:B------:R-:W-:Y:S01]  /*04b0*/  SHF.R.U32.HI R23, RZ, 0xc, R18.reuse ;  /* 0x0000000cff177819 */ /* 0x100fe20000011612 */
[----:B------:R-:W-:Y:S01]  /*04c0*/  VIADD R20, R20, 0xfffffff8 ;  /* 0xfffffff814147836 */ /* 0x000fe20000000000 */
[----:B------:R-:W-:Y:S01]  /*04d0*/  LOP3.LUT R22, R22, 0xf, RZ, 0xc0, !PT ;  /* 0x0000000f16167812 */ /* 0x000fe200078ec0ff */
[----:B---3--:R-:W-:Y:S01]  /*04e0*/  HADD2.F32 R19, -RZ, R19.H0_H0 ;  /* 0x20000013ff137230 */ /* 0x008fe20000004100 */
[----:B------:R-:W-:Y:S02]  /*04f0*/  LOP3.LUT R23, R23, 0xf, RZ, 0xc0, !PT ;  /* 0x0000000f17177812 */ /* 0x000fe400078ec0ff */
[----:B------:R-:W-:Y:S01]  /*0500*/  I2FP.F32.S32 R25, R20 ;  /* 0x0000001400197245 */ /* 0x000fe20000201400 */
[----:B------:R-:W-:Y:S01]  /*0510*/  VIADD R22, R22, 0xfffffff8 ;  /* 0xfffffff816167836 */ /* 0x000fe20000000000 */
[----:B------:R-:W-:Y:S01]  /*0520*/  SHF.R.U32.HI R20, RZ, 0x8, R18 ;  /* 0x00000008ff147819 */ /* 0x000fe20000011612 */
[----:B------:R-:W-:Y:S02]  /*0530*/  VIADD R23, R23, 0xfffffff8 ;  /* 0xfffffff817177836 */ /* 0x000fe40000000000 */
[----:B----4-:R-:W-:Y:S01]  /*0540*/  FMUL R4, R4, R25 ;  /* 0x0000001904047220 */ /* 0x010fe20000400000 */
[----:B------:R-:W-:-:S02]  /*0550*/  LOP3.LUT R20, R20, 0xf, RZ, 0xc0, !PT ;  /* 0x0000000f14147812 */ /* 0x000fc400078ec0ff */
[----:B------:R-:W-:Y:S01]  /*0560*/  I2FP.F32.S32 R22, R22 ;  /* 0x0000001600167245 */ /* 0x000fe20000201400 */
[----:B------:R-:W-:Y:S01]  /*0570*/  FFMA R16, R19, R4, R16 ;  /* 0x0000000413107223 */ /* 0x000fe20000000010 */
[----:B------:R-:W-:-:S03]  /*0580*/  IADD3 R20, PT, PT, R20, -0x8, RZ ;  /* 0xfffffff814147810 */ /* 0x000fc60007ffe0ff */
[----:B------:R-:W-:Y:S01]  /*0590*/  FMUL R22, R5, R22 ;  /* 0x0000001605167220 */ /* 0x000fe20000400000 */
[----:B------:R-:W-:Y:S02]  /*05a0*/  I2FP.F32.S32 R25, R20 ;  /* 0x0000001400197245 */ /* 0x000fe40000201400 */
[----:B------:R-:W-:Y:S01]  /*05b0*/  SHF.R.U32.HI R5, RZ, 0x10, R18 ;  /* 0x00000010ff057819 */ /* 0x000fe20000011612 */
[----:B------:R-:W-:Y:S01]  /*05c0*/  FFMA R16, R19, R22, R16 ;  /* 0x0000001613107223 */ /* 0x000fe20000000010 */
[----:B------:R-:W-:Y:S01]  /*05d0*/  I2FP.F32.S32 R20, R23 ;  /* 0x0000001700147245 */ /* 0x000fe20000201400 */
[----:B------:R-:W-:Y:S01]  /*05e0*/  FMUL R25, R6, R25 ;  /* 0x0000001906197220 */ /* 0x000fe20000400000 */
[----:B------:R-:W-:Y:S02]  /*05f0*/  SHF.R.U32.HI R6, RZ, 0x14, R18 ;  /* 0x00000014ff067819 */ /* 0x000fe40000011612 */
[----:B------:R-:W-:Y:S01]  /*0600*/  LOP3.LUT R5, R5, 0xf, RZ, 0xc0, !PT ;  /* 0x0000000f05057812 */ /* 0x000fe200078ec0ff */
[----:B------:R-:W-:Y:S01]  /*0610*/  FMUL R4, R7, R20 ;  /* 0x0000001407047220 */ /* 0x000fe20000400000 */
[----:B------:R-:W-:Y:S01]  /*0620*/  LOP3.LUT R6, R6, 0xf, RZ, 0xc0, !PT ;  /* 0x0000000f06067812 */ /* 0x000fe200078ec0ff */
[----:B------:R-:W-:Y:S01]  /*0630*/  FFMA R16, R19, R25, R16 ;  /* 0x0000001913107223 */ /* 0x000fe20000000010 */
[----:B------:R-:W-:Y:S01]  /*0640*/  SHF.R.U32.HI R7, RZ, 0x18, R18 ;  /* 0x00000018ff077819 */ /* 0x000fe20000011612 */
[----:B------:R-:W-:Y:S01]  /*0650*/  VIADD R5, R5, 0xfffffff8 ;  /* 0xfffffff805057836 */ /* 0x000fe20000000000 */
[----:B------:R-:W-:Y:S01]  /*0660*/  LEA.HI R18, R18, 0xfffffff8, RZ, 0x4 ;  /* 0xfffffff812127811 */ /* 0x000fe200078f20ff */
[----:B------:R-:W-:Y:S01]  /*0670*/  VIADD R6, R6, 0xfffffff8 ;  /* 0xfffffff806067836 */ /* 0x000fe20000000000 */
[----:B------:R-:W-:Y:S01]  /*0680*/  LOP3.LUT R7, R7, 0xf, RZ, 0xc0, !PT ;  /* 0x0000000f07077812 */ /* 0x000fe200078ec0ff */
[----:B------:R-:W-:Y:S01]  /*0690*/  FFMA R4, R19, R4, R16 ;  /* 0x0000000413047223 */ /* 0x000fe20000000010 */
[----:B------:R-:W-:-:S02]  /*06a0*/  I2FP.F32.S32 R5, R5 ;  /* 0x0000000500057245 */ /* 0x000fc40000201400 */
[----:B------:R-:W-:Y:S02]  /*06b0*/  IADD3 R7, PT, PT, R7, -0x8, RZ ;  /* 0xfffffff807077810 */ /* 0x000fe40007ffe0ff */
[----:B------:R-:W-:Y:S01]  /*06c0*/  I2FP.F32.S32 R6, R6 ;  /* 0x0000000600067245 */ /* 0x000fe20000201400 */
[----:B------:R-:W-:Y:S01]  /*06d0*/  FMUL R5, R8, R5 ;  /* 0x0000000508057220 */ /* 0x000fe20000400000 */
[----:B------:R-:W-:Y:S02]  /*06e0*/  I2FP.F32.S32 R7, R7 ;  /* 0x0000000700077245 */ /* 0x000fe40000201400 */
[----:B------:R-:W-:Y:S01]  /*06f0*/  I2FP.F32.S32 R18, R18 ;  /* 0x0000001200127245 */ /* 0x000fe20000201400 */
[----:B------:R-:W-:Y:S01]  /*0700*/  FMUL R6, R9, R6 ;  /* 0x0000000609067220 */ /* 0x000fe20000400000 */
[----:B------:R-:W-:Y:S01]  /*0710*/  FFMA R4, R19, R5, R4 ;  /* 0x0000000513047223 */ /* 0x000fe20000000004 */
[----:B------:R-:W-:Y:S02]  /*0720*/  FMUL R7, R10, R7 ;  /* 0x000000070a077220 */ /* 0x000fe40000400000 */
[----:B------:R-:W-:Y:S01]  /*0730*/  FMUL R11, R11, R18 ;  /* 0x000000120b0b7220 */ /* 0x000fe20000400000 */
[----:B------:R-:W-:-:S04]  /*0740*/  FFMA R4, R19, R6, R4 ;  /* 0x0000000613047223 */ /* 0x000fc80000000004 */
[----:B------:R-:W-:-:S04]  /*0750*/  FFMA R4, R19, R7, R4 ;  /* 0x0000000713047223 */ /* 0x000fc80000000004 */
[----:B------:R-:W-:Y:S01]  /*0760*/  FFMA R16, R19, R11, R4 ;  /* 0x0000000b13107223 */ /* 0x000fe20000000004 */
[----:B------:R-:W-:Y:S06]  /*0770*/  @P0 BRA `(.L_x_39) ;  /* 0xfffffffc000c0947 */ /* 0x000fec000383ffff */
.L_x_38:
[----:B------:R-:W-:Y:S05]  /*0780*/  BSYNC.RECONVERGENT B0 ;  /* 0x0000000000007941 */ /* 0x000fea0003800200 */
.L_x_37:
[----:B------:R-:W0:Y:S01]  /*0790*/  SHFL.DOWN PT, R3, R16, 0x10, 0x1f ;  /* 0x0a001f0010037f89 */ /* 0x000e2200000e0000 */
[----:B------:R-:W-:Y:S01]  /*07a0*/  ISETP.NE.AND P0, PT, R2, RZ, PT ;  /* 0x000000ff0200720c */ /* 0x000fe20003f05270 */
        /* <DEDUP_REMOVED lines=9> */
[----:B------:R-:W2:Y:S01]  /*0840*/  LDC.64 R2, c[0x0][0x380] ;  /* 0x0000e000ff027b82 */ /* 0x000ea20000000a00 */
[----:B-1----:R-:W-:Y:S01]  /*0850*/  FADD R7, R6, R7 ;  /* 0x0000000706077221 */ /* 0x002fe20000000000 */
[----:B--2---:R-:W-:-:S05]  /*0860*/  IMAD.WIDE R2, R0, 0x4, R2 ;  /* 0x0000000400027825 */ /* 0x004fca00078e0202 */
[----:B------:R-:W-:Y:S01]  /*0870*/  STG.E desc[UR8][R2.64], R7 ;  /* 0x0000000702007986 */ /* 0x000fe2000c101908 */
[----:B------:R-:W-:Y:S05]  /*0880*/  EXIT ;  /* 0x000000000000794d */ /* 0x000fea0003800000 */
.L_x_40:
        /* <DEDUP_REMOVED lines=15> */
.L_x_81:


//--------------------- .text._Z19int4_gemv_kernel_v2PfPKfPKhPK6__halfiii --------------------------
	.section	.text._Z19int4_gemv_kernel_v2PfPKfPKhPK6__halfiii,"ax",@progbits
	.align	128
        .global         _Z19int4_gemv_kernel_v2PfPKfPKhPK6__halfiii
        .type           _Z19int4_gemv_kernel_v2PfPKfPKhPK6__halfiii,@function
        .size           _Z19int4_gemv_kernel_v2PfPKfPKhPK6__halfiii,(.L_x_82 - _Z19int4_gemv_kernel_v2PfPKfPKhPK6__halfiii)
        .other          _Z19int4_gemv_kernel_v2PfPKfPKhPK6__halfiii,@"STO_CUDA_ENTRY STV_DEFAULT"
_Z19int4_gemv_kernel_v2PfPKfPKhPK6__halfiii:
.text._Z19int4_gemv_kernel_v2PfPKfPKhPK6__halfiii:
        /* <DEDUP_REMOVED lines=16> */
[----:B------:R-:W-:Y:S01]  /*0100*/  IMAD.MOV.U32 R20, RZ, RZ, R0 ;  /* 0x000000ffff147224 */ /* 0x000fe200078e0000 */
[----:B0-----:R-:W0:Y:S01]  /*0110*/  I2F.U32.RP R7, R21 ;  /* 0x0000001500077306 */ /* 0x001e220000209000 */
[----:B------:R-:W-:Y:S02]  /*0120*/  IADD3 R4, PT, PT, R0, R21, RZ ;  /* 0x0000001500047210 */ /* 0x000fe40007ffe0ff */
[----:B------:R-:W-:Y:S02]  /*0130*/  ISETP.NE.U32.AND P3, PT, R21, RZ, PT ;  /* 0x000000ff1500720c */ /* 0x000fe40003f65070 */
[C---:B------:R-:W-:Y:S02]  /*0140*/  ISETP.GE.U32.AND P1, PT, R4.reuse, UR8, PT ;  /* 0x0000000804007c0c */ /* 0x040fe4000bf26070 */
[----:B------:R-:W-:Y:S01]  /*0150*/  VIMNMX.U32 R5, PT, PT, R4, UR8, !PT ;  /* 0x0000000804057c48 */ /* 0x000fe2000ffe0000 */
[----:B0-----:R-:W0:Y:S02]  /*0160*/  MUFU.RCP R7, R7 ;  /* 0x0000000700077308 */ /* 0x001e240000001000 */
[----:B0-----:R-:W-:-:S06]  /*0170*/  VIADD R2, R7, 0xffffffe ;  /* 0x0ffffffe07027836 */ /* 0x001fcc0000000000 */
[----:B------:R0:W1:Y:S02]  /*0180*/  F2I.FTZ.U32.TRUNC.NTZ R3, R2 ;  /* 0x0000000200037305 */ /* 0x000064000021f000 */
[----:B0-----:R-:W-:Y:S02]  /*0190*/  IMAD.MOV.U32 R2, RZ, RZ, RZ ;  /* 0x000000ffff027224 */ /* 0x001fe400078e00ff */
[----:B-1----:R-:W-:-:S04]  /*01a0*/  IMAD.MOV R6, RZ, RZ, -R3 ;  /* 0x000000ffff067224 */ /* 0x002fc800078e0a03 */
[----:B------:R-:W-:Y:S01]  /*01b0*/  IMAD R9, R6, R21, RZ ;  /* 0x0000001506097224 */ /* 0x000fe200078e02ff */
[----:B------:R-:W-:-:S03]  /*01c0*/  SEL R6, RZ, 0x1, P1 ;  /* 0x00000001ff067807 */ /* 0x000fc60000800000 */
[----:B------:R-:W-:Y:S01]  /*01d0*/  IMAD.HI.U32 R3, R3, R9, R2 ;  /* 0x0000000903037227 */ /* 0x000fe200078e0002 */
[----:B------:R-:W-:-:S05]  /*01e0*/  IADD3 R4, PT, PT, R5, -R4, -R6 ;  /* 0x8000000405047210 */ /* 0x000fca0007ffe806 */
        /* <DEDUP_REMOVED lines=8> */
[----:B------:R-:W-:-:S04]  /*0270*/  @!P3 LOP3.LUT R3, RZ, R21, RZ, 0x33, !PT ;  /* 0x00000015ff03b212 */ /* 0x000fc800078e33ff */
[----:B------:R-:W-:-:S04]  /*0280*/  IADD3 R6, PT, PT, R6, R3, RZ ;  /* 0x0000000306067210 */ /* 0x000fc80007ffe0ff */
        /* <DEDUP_REMOVED lines=15> */
.L_x_45:
[----:B------:R0:W2:Y:S01]  /*0380*/  LDG.E.128.CONSTANT R4, desc[UR14][R2.64] ;  /* 0x0000000e02047981 */ /* 0x0000a2000c1e9d00 */
[----:B------:R-:W-:-:S05]  /*0390*/  VIADD R9, R9, 0x1 ;  /* 0x0000000109097836 */ /* 0x000fca0000000000 */
[----:B------:R-:W-:Y:S01]  /*03a0*/  ISETP.NE.AND P1, PT, R9, RZ, PT ;  /* 0x000000ff0900720c */ /* 0x000fe20003f25270 */
[C---:B0-----:R-:W-:Y:S01]  /*03b0*/  IMAD.WIDE.U32 R2, R21.reuse, 0x10, R2 ;  /* 0x0000001015027825 */ /* 0x041fe200078e0002 */
[----:B--2---:R0:W-:Y:S03]  /*03c0*/  STS.128 [R8], R4 ;  /* 0x0000000408007388 */ /* 0x0041e60000000c00 */
[----:B0-----:R-:W-:-:S08]  /*03d0*/  IMAD R8, R21, 0x10, R8 ;  /* 0x0000001015087824 */ /* 0x001fd000078e0208 */
[----:B------:R-:W-:Y:S05]  /*03e0*/  @P1 BRA `(.L_x_45) ;  /* 0xfffffffc00e41947 */ /* 0x000fea000383ffff */
.L_x_44:
[----:B------:R-:W-:Y:S05]  /*03f0*/  BSYNC.RECONVERGENT B1 ;  /* 0x0000000000017941 */ /* 0x000fea0003800200 */
.L_x_43:
        /* <DEDUP_REMOVED lines=10> */
.L_x_46:
        /* <DEDUP_REMOVED lines=8> */
[C-C-:B------:R-:W-:Y:S01]  /*0520*/  IMAD R25, R21.reuse, 0x10, R26.reuse ;  /* 0x0000001015197824 */ /* 0x140fe200078e021a */
[C---:B------:R-:W-:Y:S01]  /*0530*/  LEA R27, R21.reuse, R26, 0x5 ;  /* 0x0000001a151b7211 */ /* 0x040fe200078e28ff */
        /* <DEDUP_REMOVED lines=13> */
.L_x_42:
[----:B------:R-:W-:Y:S05]  /*0610*/  BSYNC.RECONVERGENT B0 ;  /* 0x0000000000007941 */ /* 0x000fea0003800200 */
.L_x_41:
[----:B------:R-:W0:Y:S01]  /*0620*/  LDCU UR4, c[0x0][0x3a8] ;  /* 0x00007500ff0477ac */ /* 0x000e220008000800 */
[----:B------:R-:W-:Y:S01]  /*0630*/  BSSY.RECONVERGENT B0, `(.L_x_47) ;  /* 0x00000bf000007945 */ /* 0x000fe20003800200 */
[----:B------:R-:W-:Y:S01]  /*0640*/  IMAD.MOV.U32 R7, RZ, RZ, RZ ;  /* 0x000000ffff077224 */ /* 0x000fe200078e00ff */
[----:B------:R-:W1:Y:S01]  /*0650*/  LDCU.64 UR12, c[0x0][0x398] ;  /* 0x00007300ff0c77ac */ /* 0x000e620008000a00 */
[----:B------:R-:W3:Y:S01]  /*0660*/  LDCU.64 UR6, c[0x0][0x390] ;  /* 0x00007200ff0677ac */ /* 0x000ee20008000a00 */
[----:B------:R-:W-:-:S04]  /*0670*/  ULEA.HI UR9, UR17, UR17, URZ, 0x1 ;  /* 0x0000001111097291 */ /* 0x000fc8000f8f08ff */
[----:B------:R-:W-:Y:S02]  /*0680*/  USHF.R.S32.HI UR9, URZ, 0x1, UR9 ;  /* 0x00000001ff097899 */ /* 0x000fe40008011409 */
[----:B0-----:R-:W-:Y:S02]  /*0690*/  USHF.R.S32.HI UR10, URZ, 0x1f, UR4 ;  /* 0x0000001fff0a7899 */ /* 0x001fe40008011404 */
[----:B------:R-:W-:Y:S02]  /*06a0*/  UIMAD.WIDE.U32 UR4, UR16, UR4, URZ ;  /* 0x00000004100472a5 */ /* 0x000fe4000f8e00ff */
[----:B------:R-:W-:Y:S02]  /*06b0*/  UIMAD UR10, UR10, UR16, URZ ;  /* 0x000000100a0a72a4 */ /* 0x000fe4000f8e02ff */
[----:B-1----:R-:W-:Y:S02]  /*06c0*/  ULEA UR11, UP0, UR4, UR12, 0x1 ;  /* 0x0000000c040b7291 */ /* 0x002fe4000f8008ff */
[----:B------:R-:W-:-:S02]  /*06d0*/  UIADD3 UR5, UPT, UPT, UR5, UR10, URZ ;  /* 0x0000000a05057290 */ /* 0x000fc4000fffe0ff */
[----:B------:R-:W-:Y:S02]  /*06e0*/  USHF.R.S32.HI UR10, URZ, 0x1f, UR9 ;  /* 0x0000001fff0a7899 */ /* 0x000fe40008011409 */
[----:B------:R-:W-:Y:S01]  /*06f0*/  ULEA.HI.X UR12, UR4, UR13, UR5, 0x1, UP0 ;  /* 0x0000000d040c7291 */ /* 0x000fe200080f0c05 */
[----:B------:R-:W-:Y:S01]  /*0700*/  IMAD.U32 R22, RZ, RZ, UR11 ;  /* 0x0000000bff167e24 */ /* 0x000fe2000f8e00ff */
[----:B---3--:R-:W-:Y:S02]  /*0710*/  UIMAD.WIDE.U32 UR4, UR9, UR16, UR6 ;  /* 0x00000010090472a5 */ /* 0x008fe4000f8e0006 */
[----:B------:R-:W-:Y:S02]  /*0720*/  UIMAD UR6, UR10, UR16, URZ ;  /* 0x000000100a0672a4 */ /* 0x000fe4000f8e02ff */
[----:B------:R-:W-:Y:S02]  /*0730*/  MOV R23, UR12 ;  /* 0x0000000c00177c02 */ /* 0x000fe40008000f00 */
[----:B------:R-:W-:Y:S01]  /*0740*/  UIADD3 UR6, UPT, UPT, UR5, UR6, URZ ;  /* 0x0000000605067290 */ /* 0x000fe2000fffe0ff */
[----:B------:R-:W-:Y:S06]  /*0750*/  BAR.SYNC.DEFER_BLOCKING 0x0 ;  /* 0x0000000000007b1d */ /* 0x000fec0000010000 */
[----:B------:R-:W-:Y:S05]  /*0760*/  @P0 BRA `(.L_x_48) ;  /* 0x0000000800ac0947 */ /* 0x000fea0003800000 */
[----:B------:R-:W2:Y:S01]  /*0770*/  LDC R3, c[0x0][0x360] ;  /* 0x0000d800ff037b82 */ /* 0x000ea20000000800 */
[----:B------:R-:W-:Y:S01]  /*0780*/  BSSY.RECONVERGENT B1, `(.L_x_49) ;  /* 0x0000040000017945 */ /* 0x000fe20003800200 */
[----:B------:R-:W-:Y:S01]  /*0790*/  MOV R24, R0 ;  /* 0x0000000000187202 */ /* 0x000fe20000000f00 */
[----:B--2---:R-:W0:Y:S01]  /*07a0*/  I2F.U32.RP R8, R3 ;  /* 0x0000000300087306 */ /* 0x004e220000209000 */
[----:B------:R-:W-:Y:S01]  /*07b0*/  IMAD.IADD R2, R0, 0x1, R3 ;  /* 0x0000000100027824 */ /* 0x000fe200078e0203 */
[----:B------:R-:W-:-:S04]  /*07c0*/  ISETP.NE.U32.AND P2, PT, R3, RZ, PT ;  /* 0x000000ff0300720c */ /* 0x000fc80003f45070 */
[C---:B------:R-:W-:Y:S02]  /*07d0*/  ISETP.GE.U32.AND P0, PT, R2.reuse, UR8, PT ;  /* 0x0000000802007c0c */ /* 0x040fe4000bf06070 */
[----:B------:R-:W-:Y:S02]  /*07e0*/  VIMNMX.U32 R7, PT, PT, R2, UR8, !PT ;  /* 0x0000000802077c48 */ /* 0x000fe4000ffe0000 */
[----:B------:R-:W-:Y:S01]  /*07f0*/  SEL R6, RZ, 0x1, P0 ;  /* 0x00000001ff067807 */ /* 0x000fe20000000000 */
[----:B0-----:R-:W0:Y:S02]  /*0800*/  MUFU.RCP R8, R8 ;  /* 0x0000000800087308 */ /* 0x001e240000001000 */
[----:B0-----:R-:W-:-:S06]  /*0810*/  VIADD R5, R8, 0xffffffe ;  /* 0x0ffffffe08057836 */ /* 0x001fcc0000000000 */
[----:B------:R-:W0:Y:S02]  /*0820*/  F2I.FTZ.U32.TRUNC.NTZ R5, R5 ;  /* 0x0000000500057305 */ /* 0x000e24000021f000 */
[----:B0-----:R-:W-:-:S05]  /*0830*/  IADD3 R4, PT, PT, RZ, -R5, RZ ;  /* 0x80000005ff047210 */ /* 0x001fca0007ffe0ff */
[----:B------:R-:W-:Y:S02]  /*0840*/  IMAD R9, R4, R3, RZ ;  /* 0x0000000304097224 */ /* 0x000fe400078e02ff */
[----:B------:R-:W-:-:S04]  /*0850*/  IMAD.MOV.U32 R4, RZ, RZ, RZ ;  /* 0x000000ffff047224 */ /* 0x000fc800078e00ff */
[----:B------:R-:W-:Y:S01]  /*0860*/  IMAD.HI.U32 R9, R5, R9, R4 ;  /* 0x0000000905097227 */ /* 0x000fe200078e0004 */
[----:B------:R-:W-:-:S03]  /*0870*/  IADD3 R4, PT, PT, R7, -R2, -R6 ;  /* 0x8000000207047210 */ /* 0x000fc60007ffe806 */
[----:B------:R-:W-:Y:S02]  /*0880*/  IMAD.MOV.U32 R7, RZ, RZ, RZ ;  /* 0x000000ffff077224 */ /* 0x000fe400078e00ff */
[----:B------:R-:W-:-:S05]  /*0890*/  IMAD.HI.U32 R9, R9, R4, RZ ;  /* 0x0000000409097227 */ /* 0x000fca00078e00ff */
[----:B------:R-:W-:-:S05]  /*08a0*/  IADD3 R5, PT, PT, -R9, RZ, RZ ;  /* 0x000000ff09057210 */ /* 0x000fca0007ffe1ff */
[----:B------:R-:W-:-:S05]  /*08b0*/  IMAD R4, R3, R5, R4 ;  /* 0x0000000503047224 */ /* 0x000fca00078e0204 */
[----:B------:R-:W-:-:S13]  /*08c0*/  ISETP.GE.U32.AND P0, PT, R4, R3, PT ;  /* 0x000000030400720c */ /* 0x000fda0003f06070 */
[----:B------:R-:W-:Y:S02]  /*08d0*/  @P0 IMAD.IADD R4, R4, 0x1, -R3 ;  /* 0x0000000104040824 */ /* 0x000fe400078e0a03 */
[----:B------:R-:W-:-:S03]  /*08e0*/  @P0 VIADD R9, R9, 0x1 ;  /* 0x0000000109090836 */ /* 0x000fc60000000000 */
[----:B------:R-:W-:-:S13]  /*08f0*/  ISETP.GE.U32.AND P1, PT, R4, R3, PT ;  /* 0x000000030400720c */ /* 0x000fda0003f26070 */
[----:B------:R-:W-:Y:S02]  /*0900*/  @P1 IADD3 R9, PT, PT, R9, 0x1, RZ ;  /* 0x0000000109091810 */ /* 0x000fe40007ffe0ff */
        /* <DEDUP_REMOVED lines=10> */
[----:B------:R-:W2:Y:S04]  /*09b0*/  LDG.E.U8.CONSTANT R12, desc[UR14][R4.64] ;  /* 0x0000000e040c7981 */ /* 0x000ea8000c1e9100 */
[----:B------:R0:W3:Y:S04]  /*09c0*/  LDG.E.U16.CONSTANT R6, desc[UR14][R6.64] ;  /* 0x0000000e06067981 */ /* 0x0000e8000c1e9500 */
[----:B------:R-:W4:Y:S01]  /*09d0*/  LDG.E.U8.CONSTANT R13, desc[UR14][R4.64+0x1] ;  /* 0x0000010e040d7981 */ /* 0x000f22000c1e9100 */
[----:B------:R-:W1:Y:S01]  /*09e0*/  S2UR UR9, SR_CgaCtaId ;  /* 0x00000000000979c3 */ /* 0x000e620000008800 */
[----:B------:R-:W-:Y:S01]  /*09f0*/  UMOV UR7, 0x400 ;  /* 0x0000040000077882 */ /* 0x000fe20000000000 */
[----:B------:R-:W-:Y:S01]  /*0a00*/  IMAD.MOV.U32 R24, RZ, RZ, R2 ;  /* 0x000000ffff187224 */ /* 0x000fe200078e0002 */
[----:B------:R-:W-:-:S04]  /*0a10*/  UIADD3 UR7, UPT, UPT, UR7, 0x80, URZ ;  /* 0x0000008007077890 */ /* 0x000fc8000fffe0ff */
[----:B-1----:R-:W-:-:S06]  /*0a20*/  ULEA UR7, UR9, UR7, 0x18 ;  /* 0x0000000709077291 */ /* 0x002fcc000f8ec0ff */
[----:B------:R-:W-:-:S06]  /*0a30*/  LEA R8, R0, UR7, 0x4 ;  /* 0x0000000700087c11 */ /* 0x000fcc000f8e20ff */
[----:B------:R-:W1:Y:S01]  /*0a40*/  LDS.128 R8, [R8] ;  /* 0x0000000008087984 */ /* 0x000e620000000c00 */
[C---:B--2---:R-:W-:Y:S02]  /*0a50*/  LOP3.LUT R14, R12.reuse, 0xf, RZ, 0xc0, !PT ;  /* 0x0000000f0c0e7812 */ /* 0x044fe400078ec0ff */
[----:B------:R-:W-:-:S03]  /*0a60*/  LEA.HI R12, R12, 0xfffffff8, RZ, 0x1c ;  /* 0xfffffff80c0c7811 */ /* 0x000fc600078fe0ff */
[----:B------:R-:W-:Y:S01]  /*0a70*/  VIADD R15, R14, 0xfffffff8 ;  /* 0xfffffff80e0f7836 */ /* 0x000fe20000000000 */
[----:B0-----:R-:W-:Y:S01]  /*0a80*/  I2FP.F32.S32 R7, R12 ;  /* 0x0000000c00077245 */ /* 0x001fe20000201400 */
[----:B---3--:R-:W-:Y:S01]  /*0a90*/  HADD2.F32 R14, -RZ, R6.H0_H0 ;  /* 0x20000006ff0e7230 */ /* 0x008fe20000004100 */
[C---:B----4-:R-:W-:Y:S02]  /*0aa0*/  LOP3.LUT R4, R13.reuse, 0xf, RZ, 0xc0, !PT ;  /* 0x0000000f0d047812 */ /* 0x050fe400078ec0ff */
[----:B------:R-:W-:Y:S02]  /*0ab0*/  I2FP.F32.S32 R5, R15 ;  /* 0x0000000f00057245 */ /* 0x000fe40000201400 */
[----:B------:R-:W-:Y:S02]  /*0ac0*/  IADD3 R4, PT, PT, R4, -0x8, RZ ;  /* 0xfffffff804047810 */ /* 0x000fe40007ffe0ff */
[----:B------:R-:W-:Y:S01]  /*0ad0*/  LEA.HI R6, R13, 0xfffffff8, RZ, 0x1c ;  /* 0xfffffff80d067811 */ /* 0x000fe200078fe0ff */
[C---:B------:R-:W-:Y:S01]  /*0ae0*/  FMUL R5, R14.reuse, R5 ;  /* 0x000000050e057220 */ /* 0x040fe20000400000 */
[----:B------:R-:W-:Y:S01]  /*0af0*/  I2FP.F32.S32 R13, R4 ;  /* 0x00000004000d7245 */ /* 0x000fe20000201400 */
[----:B------:R-:W-:-:S02]  /*0b00*/  FMUL R4, R14, R7 ;  /* 0x000000070e047220 */ /* 0x000fc40000400000 */
[----:B-1----:R-:W-:Y:S01]  /*0b10*/  FFMA R15, R5, R8, RZ ;  /* 0x00000008050f7223 */ /* 0x002fe200000000ff */
[----:B------:R-:W-:Y:S01]  /*0b20*/  I2FP.F32.S32 R5, R6 ;  /* 0x0000000600057245 */ /* 0x000fe20000201400 */
[----:B------:R-:W-:Y:S02]  /*0b30*/  FMUL R13, R14, R13 ;  /* 0x0000000d0e0d7220 */ /* 0x000fe40000400000 */
[----:B------:R-:W-:Y:S02]  /*0b40*/  FFMA R4, R4, R9, R15 ;  /* 0x0000000904047223 */ /* 0x000fe4000000000f */
[----:B------:R-:W-:Y:S02]  /*0b50*/  FMUL R14, R14, R5 ;  /* 0x000000050e0e7220 */ /* 0x000fe40000400000 */
[----:B------:R-:W-:-:S04]  /*0b60*/  FFMA R13, R13, R10, R4 ;  /* 0x0000000a0d0d7223 */ /* 0x000fc80000000004 */
[----:B------:R-:W-:-:S07]  /*0b70*/  FFMA R7, R14, R11, R13 ;  /* 0x0000000b0e077223 */ /* 0x000fce000000000d */
.L_x_50:
[----:B------:R-:W-:Y:S05]  /*0b80*/  BSYNC.RECONVERGENT B1 ;  /* 0x0000000000017941 */ /* 0x000fea0003800200 */
.L_x_49:
[----:B------:R-:W-:Y:S05]  /*0b90*/  @!P1 BRA `(.L_x_48) ;  /* 0x0000000400a09947 */ /* 0x000fea0003800000 */
[----:B------:R-:W0:Y:S01]  /*0ba0*/  S2UR UR9, SR_CgaCtaId ;  /* 0x00000000000979c3 */ /* 0x000e220000008800 */
[----:B------:R-:W-:Y:S01]  /*0bb0*/  UMOV UR7, 0x400 ;  /* 0x0000040000077882 */ /* 0x000fe20000000000 */
[C---:B------:R-:W-:Y:S01]  /*0bc0*/  IMAD.IADD R4, R24.reuse, 0x1, R3 ;  /* 0x0000000118047824 */ /* 0x040fe200078e0203 */
[----:B------:R-:W-:Y:S01]  /*0bd0*/  UIADD3 UR7, UPT, UPT, UR7, 0x80, URZ ;  /* 0x0000008007077890 */ /* 0x000fe2000fffe0ff */
[----:B------:R-:W-:Y:S01]  /*0be0*/  SHF.L.U32 R5, R3, 0x2, RZ ;  /* 0x0000000203057819 */ /* 0x000fe200000006ff */
[C---:B------:R-:W-:Y:S01]  /*0bf0*/  IMAD.SHL.U32 R18, R24.reuse, 0x2, RZ ;  /* 0x0000000218127824 */ /* 0x040fe200078e00ff */
[----:B------:R-:W-:Y:S01]  /*0c00*/  LEA R6, R24, 0x1, 0x2 ;  /* 0x0000000118067811 */ /* 0x000fe200078e10ff */
[----:B------:R-:W-:Y:S01]  /*0c10*/  IMAD.SHL.U32 R2, R4, 0x2, RZ ;  /* 0x0000000204027824 */ /* 0x000fe200078e00ff */
[----:B------:R-:W-:Y:S01]  /*0c20*/  LEA R16, R24, R5, 0x2 ;  /* 0x0000000518107211 */ /* 0x000fe200078e10ff */
[----:B0-----:R-:W-:-:S06]  /*0c30*/  ULEA UR7, UR9, UR7, 0x18 ;  /* 0x0000000709077291 */ /* 0x001fcc000f8ec0ff */
[----:B------:R-:W-:-:S07]  /*0c40*/  LEA R20, R24, UR7, 0x4 ;  /* 0x0000000718147c11 */ /* 0x000fce000f8e20ff */
.L_x_51:
[----:B------:R-:W-:Y:S01]  /*0c50*/  IADD3 R14, P0, PT, R18, UR4, RZ ;  /* 0x00000004120e7c10 */ /* 0x000fe2000ff1e0ff */
[----:B------:R-:W0:Y:S01]  /*0c60*/  LDS.128 R8, [R20] ;  /* 0x0000000014087984 */ /* 0x000e220000000c00 */
[----:B------:R-:W-:Y:S02]  /*0c70*/  SHF.R.U32.HI R13, RZ, 0x5, R24 ;  /* 0x00000005ff0d7819 */ /* 0x000fe40000011618 */
[----:B------:R-:W-:Y:S01]  /*0c80*/  SHF.R.U32.HI R29, RZ, 0x7, R6 ;  /* 0x00000007ff1d7819 */ /* 0x000fe20000011606 */
[----:B------:R-:W-:-:S05]  /*0c90*/  IMAD.X R15, RZ, RZ, UR6, P0 ;  /* 0x00000006ff0f7e24 */ /* 0x000fca00080e06ff */
[----:B------:R-:W2:Y:S01]  /*0ca0*/  LDG.E.U8.CONSTANT R17, desc[UR14][R14.64] ;  /* 0x0000000e0e117981 */ /* 0x000ea2000c1e9100 */
[----:B------:R-:W-:-:S03]  /*0cb0*/  IMAD.WIDE.U32 R12, R13, 0x2, R22 ;  /* 0x000000020d0c7825 */ /* 0x000fc600078e0016 */
[----:B------:R-:W3:Y:S01]  /*0cc0*/  LDG.E.U8.CONSTANT R25, desc[UR14][R14.64+0x1] ;  /* 0x0000010e0e197981 */ /* 0x000ee2000c1e9100 */
[----:B------:R-:W-:-:S03]  /*0cd0*/  IMAD.WIDE.U32 R28, R29, 0x2, R22 ;  /* 0x000000021d1c7825 */ /* 0x000fc600078e0016 */
[----:B------:R1:W4:Y:S04]  /*0ce0*/  LDG.E.U16.CONSTANT R19, desc[UR14][R12.64] ;  /* 0x0000000e0c137981 */ /* 0x000328000c1e9500 */
[----:B------:R-:W5:Y:S01]  /*0cf0*/  LDG.E.U16.CONSTANT R28, desc[UR14][R28.64] ;  /* 0x0000000e1c1c7981 */ /* 0x000f62000c1e9500 */
[----:B------:R-:W-:-:S05]  /*0d00*/  VIADD R21, R6, 0x1 ;  /* 0x0000000106157836 */ /* 0x000fca0000000000 */
[----:B------:R-:W-:Y:S02]  /*0d10*/  SHF.R.U32.HI R27, RZ, 0x7, R21 ;  /* 0x00000007ff1b7819 */ /* 0x000fe40000011615 */
[----:B------:R-:W-:-:S03]  /*0d20*/  IADD3 R21, PT, PT, R6, 0x2, RZ ;  /* 0x0000000206157810 */ /* 0x000fc60007ffe0ff */
[----:B-1----:R-:W-:Y:S01]  /*0d30*/  IMAD.WIDE.U32 R12, R27, 0x2, R22 ;  /* 0x000000021b0c7825 */ /* 0x002fe200078e0016 */
[----:B------:R-:W-:-:S04]  /*0d40*/  SHF.R.U32.HI R27, RZ, 0x7, R21 ;  /* 0x00000007ff1b7819 */ /* 0x000fc80000011615 */
[----:B------:R1:W3:Y:S01]  /*0d50*/  LDG.E.U16.CONSTANT R21, desc[UR14][R12.64] ;  /* 0x0000000e0c157981 */ /* 0x0002e2000c1e9500 */
[----:B------:R-:W-:-:S06]  /*0d60*/  IMAD.WIDE.U32 R26, R27, 0x2, R22 ;  /* 0x000000021b1a7825 */ /* 0x000fcc00078e0016 */
[----:B------:R-:W3:Y:S01]  /*0d70*/  LDG.E.U16.CONSTANT R26, desc[UR14][R26.64] ;  /* 0x0000000e1a1a7981 */ /* 0x000ee2000c1e9500 */
[----:B-1----:R-:W-:-:S04]  /*0d80*/  IADD3 R12, P0, PT, R2, UR4, RZ ;  /* 0x00000004020c7c10 */ /* 0x002fc8000ff1e0ff */
[----:B------:R-:W-:Y:S02]  /*0d90*/  IADD3.X R13, PT, PT, RZ, UR6, RZ, P0, !PT ;  /* 0x00000006ff0d7c10 */ /* 0x000fe400087fe4ff */
[----:B--2---:R-:W-:-:S05]  /*0da0*/  LOP3.LUT R29, R17, 0xf, RZ, 0xc0, !PT ;  /* 0x0000000f111d7812 */ /* 0x004fca00078ec0ff */
[----:B------:R-:W-:Y:S01]  /*0db0*/  VIADD R29, R29, 0xfffffff8 ;  /* 0xfffffff81d1d7836 */ /* 0x000fe20000000000 */
[----:B------:R-:W-:Y:S01]  /*0dc0*/  LEA.HI R17, R17, 0xfffffff8, RZ, 0x1c ;  /* 0xfffffff811117811 */ /* 0x000fe200078fe0ff */
[----:B----4-:R-:W-:-:S03]  /*0dd0*/  HADD2.F32 R19, -RZ, R19.H0_H0 ;  /* 0x20000013ff137230 */ /* 0x010fc60000004100 */
[----:B------:R-:W-:Y:S01]  /*0de0*/  I2FP.F32.S32 R14, R29 ;  /* 0x0000001d000e7245 */ /* 0x000fe20000201400 */
[----:B-----5:R-:W-:Y:S01]  /*0df0*/  HADD2.F32 R28, -RZ, R28.H0_H0 ;  /* 0x2000001cff1c7230 */ /* 0x020fe20000004100 */
[----:B------:R-:W-:-:S03]  /*0e00*/  I2FP.F32.S32 R17, R17 ;  /* 0x0000001100117245 */ /* 0x000fc60000201400 */
[----:B------:R-:W-:Y:S02]  /*0e10*/  FMUL R14, R19, R14 ;  /* 0x0000000e130e7220 */ /* 0x000fe40000400000 */
[----:B------:R-:W2:Y:S02]  /*0e20*/  LDG.E.U8.CONSTANT R19, desc[UR14][R12.64+0x1] ;  /* 0x0000010e0c137981 */ /* 0x000ea4000c1e9100 */
[----:B0-----:R-:W-:Y:S01]  /*0e30*/  FFMA R29, R14, R8, R7 ;  /* 0x000000080e1d7223 */ /* 0x001fe20000000007 */
[----:B------:R-:W-:Y:S02]  /*0e40*/  VIADD R8, R16, 0x1 ;  /* 0x0000000110087836 */ /* 0x000fe40000000000 */
[----:B------:R-:W-:Y:S01]  /*0e50*/  FMUL R28, R28, R17 ;  /* 0x000000111c1c7220 */ /* 0x000fe20000400000 */
[----:B------:R-:W-:-:S03]  /*0e60*/  SHF.R.U32.HI R7, RZ, 0x5, R4 ;  /* 0x00000005ff077819 */ /* 0x000fc60000011604 */
[----:B------:R-:W-:Y:S01]  /*0e70*/  FFMA R29, R28, R9, R29 ;  /* 0x000000091c1d7223 */ /* 0x000fe2000000001d */
[----:B------:R-:W-:Y:S01]  /*0e80*/  SHF.R.U32.HI R15, RZ, 0x7, R8 ;  /* 0x00000007ff0f7819 */ /* 0x000fe20000011608 */
[--C-:B------:R-:W-:Y:S02]  /*0e90*/  IMAD.WIDE.U32 R8, R7, 0x2, R22.reuse ;  /* 0x0000000207087825 */ /* 0x100fe400078e0016 */
[----:B------:R-:W4:Y:S02]  /*0ea0*/  LDG.E.U8.CONSTANT R7, desc[UR14][R12.64] ;  /* 0x0000000e0c077981 */ /* 0x000f24000c1e9100 */
[----:B------:R-:W-:Y:S02]  /*0eb0*/  VIADD R28, R16, 0x2 ;  /* 0x00000002101c7836 */ /* 0x000fe40000000000 */
[----:B------:R0:W5:Y:S01]  /*0ec0*/  LDG.E.U16.CONSTANT R17, desc[UR14][R8.64] ;  /* 0x0000000e08117981 */ /* 0x000162000c1e9500 */
[----:B------:R-:W-:Y:S02]  /*0ed0*/  IMAD.WIDE.U32 R14, R15, 0x2, R22 ;  /* 0x000000020f0e7825 */ /* 0x000fe400078e0016 */
[----:B------:R-:W-:-:S03]  /*0ee0*/  SHF.R.U32.HI R28, RZ, 0x7, R28 ;  /* 0x00000007ff1c7819 */ /* 0x000fc6000001161c */
[----:B------:R1:W2:Y:S01]  /*0ef0*/  LDG.E.U16.CONSTANT R27, desc[UR14][R14.64] ;  /* 0x0000000e0e1b7981 */ /* 0x0002a2000c1e9500 */
[----:B0-----:R-:W-:-:S05]  /*0f00*/  VIADD R8, R16, 0x3 ;  /* 0x0000000310087836 */ /* 0x001fca0000000000 */
[----:B-1----:R-:W-:Y:S01]  /*0f10*/  SHF.R.U32.HI R15, RZ, 0x7, R8 ;  /* 0x00000007ff0f7819 */ /* 0x002fe20000011608 */
[----:B------:R-:W-:-:S04]  /*0f20*/  IMAD.WIDE.U32 R8, R28, 0x2, R22 ;  /* 0x000000021c087825 */ /* 0x000fc800078e0016 */
[----:B------:R-:W-:Y:S01]  /*0f30*/  IMAD.WIDE.U32 R12, R15, 0x2, R22 ;  /* 0x000000020f0c7825 */ /* 0x000fe200078e0016 */
[----:B------:R3:W2:Y:S04]  /*0f40*/  LDG.E.U16.CONSTANT R28, desc[UR14][R8.64] ;  /* 0x0000000e081c7981 */ /* 0x0006a8000c1e9500 */
[----:B------:R0:W2:Y:S01]  /*0f50*/  LDG.E.U16.CONSTANT R8, desc[UR14][R12.64] ;  /* 0x0000000e0c087981 */ /* 0x0000a2000c1e9500 */
[----:B---3--:R-:W-:-:S04]  /*0f60*/  LOP3.LUT R9, R25, 0xf, RZ, 0xc0, !PT ;  /* 0x0000000f19097812 */ /* 0x008fc800078ec0ff */
[----:B------:R-:W-:Y:S01]  /*0f70*/  IADD3 R9, PT, PT, R9, -0x8, RZ ;  /* 0xfffffff809097810 */ /* 0x000fe20007ffe0ff */
[----:B------:R-:W-:-:S03]  /*0f80*/  HADD2.F32 R21, -RZ, R21.H0_H0 ;  /* 0x20000015ff157230 */ /* 0x000fc60000004100 */
[----:B0-----:R-:W-:Y:S01]  /*0f90*/  I2FP.F32.S32 R12, R9 ;  /* 0x00000009000c7245 */ /* 0x001fe20000201400 */
[----:B------:R-:W-:-:S04]  /*0fa0*/  IMAD R15, R3, 0x10, R20 ;  /* 0x00000010030f7824 */ /* 0x000fc800078e0214 */
[----:B------:R-:W-:-:S04]  /*0fb0*/  FMUL R14, R21, R12 ;  /* 0x0000000c150e7220 */ /* 0x000fc80000400000 */
[----:B------:R-:W-:Y:S02]  /*0fc0*/  FFMA R29, R14, R10, R29 ;  /* 0x0000000a0e1d7223 */ /* 0x000fe4000000001d */
[----:B------:R-:W0:Y:S01]  /*0fd0*/  LDS.128 R12, [R15] ;  /* 0x000000000f0c7984 */ /* 0x000e220000000c00 */
[----:B------:R-:W-:Y:S01]  /*0fe0*/  LEA.HI R25, R25, 0xfffffff8, RZ, 0x1c ;  /* 0xfffffff819197811 */ /* 0x000fe200078fe0ff */
[----:B------:R-:W-:-:S03]  /*0ff0*/  HADD2.F32 R26, -RZ, R26.H0_H0 ;  /* 0x2000001aff1a7230 */ /* 0x000fc60000004100 */
[----:B------:R-:W-:-:S05]  /*1000*/  I2FP.F32.S32 R25, R25 ;  /* 0x0000001900197245 */ /* 0x000fca0000201400 */
[----:B------:R-:W-:-:S04]  /*1010*/  FMUL R26, R26, R25 ;  /* 0x000000191a1a7220 */ /* 0x000fc80000400000 */
[----:B------:R-:W-:Y:S01]  /*1020*/  FFMA R11, R26, R11, R29 ;  /* 0x0000000b1a0b7223 */ /* 0x000fe2000000001d */
[----:B------:R-:W-:-:S04]  /*1030*/  IADD3 R24, PT, PT, R3, R24, R3 ;  /* 0x0000001803187210 */ /* 0x000fc80007ffe003 */
[----:B------:R-:W-:Y:S01]  /*1040*/  ISETP.GE.AND P0, PT, R24, UR8, PT ;  /* 0x0000000818007c0c */ /* 0x000fe2000bf06270 */
[----:B------:R-:W-:Y:S01]  /*1050*/  IMAD R4, R3, 0x2, R4 ;  /* 0x0000000203047824 */ /* 0x000fe200078e0204 */
[C---:B------:R-:W-:Y:S01]  /*1060*/  IADD3 R18, PT, PT, R5.reuse, R18, RZ ;  /* 0x0000001205127210 */ /* 0x040fe20007ffe0ff */
[----:B------:R-:W-:Y:S01]  /*1070*/  IMAD.IADD R2, R5, 0x1, R2 ;  /* 0x0000000105027824 */ /* 0x000fe200078e0202 */
[C---:B------:R-:W-:Y:S01]  /*1080*/  LEA R20, R3.reuse, R20, 0x5 ;  /* 0x0000001403147211 */ /* 0x040fe200078e28ff */
[C---:B------:R-:W-:Y:S02]  /*1090*/  IMAD R6, R3.reuse, 0x8, R6 ;  /* 0x0000000803067824 */ /* 0x040fe400078e0206 */
[----:B------:R-:W-:Y:S01]  /*10a0*/  IMAD R16, R3, 0x8, R16 ;  /* 0x0000000803107824 */ /* 0x000fe200078e0210 */
[C---:B----4-:R-:W-:Y:S02]  /*10b0*/  LOP3.LUT R9, R7.reuse, 0xf, RZ, 0xc0, !PT ;  /* 0x0000000f07097812 */ /* 0x050fe400078ec0ff */
[----:B------:R-:W-:-:S03]  /*10c0*/  LEA.HI R7, R7, 0xfffffff8, RZ, 0x1c ;  /* 0xfffffff807077811 */ /* 0x000fc600078fe0ff */
[----:B------:R-:W-:Y:S02]  /*10d0*/  VIADD R9, R9, 0xfffffff8 ;  /* 0xfffffff809097836 */ /* 0x000fe40000000000 */
[----:B-----5:R-:W-:-:S03]  /*10e0*/  HADD2.F32 R17, -RZ, R17.H0_H0 ;  /* 0x20000011ff117230 */ /* 0x020fc60000004100 */
[----:B------:R-:W-:Y:S02]  /*10f0*/  I2FP.F32.S32 R26, R9 ;  /* 0x00000009001a7245 */ /* 0x000fe40000201400 */
[----:B------:R-:W-:Y:S02]  /*1100*/  I2FP.F32.S32 R9, R7 ;  /* 0x0000000700097245 */ /* 0x000fe40000201400 */
[----:B--2---:R-:W-:Y:S01]  /*1110*/  LOP3.LUT R7, R19, 0xf, RZ, 0xc0, !PT ;  /* 0x0000000f13077812 */ /* 0x004fe200078ec0ff */
[----:B------:R-:W-:Y:S02]  /*1120*/  HADD2.F32 R10, -RZ, R27.H0_H0 ;  /* 0x2000001bff0a7230 */ /* 0x000fe40000004100 */
[----:B------:R-:W-:Y:S01]  /*1130*/  FMUL R26, R17, R26 ;  /* 0x0000001a111a7220 */ /* 0x000fe20000400000 */
[----:B------:R-:W-:Y:S02]  /*1140*/  IADD3 R7, PT, PT, R7, -0x8, RZ ;  /* 0xfffffff807077810 */ /* 0x000fe40007ffe0ff */
[----:B------:R-:W-:Y:S01]  /*1150*/  LEA.HI R19, R19, 0xfffffff8, RZ, 0x1c ;  /* 0xfffffff813137811 */ /* 0x000fe200078fe0ff */
[----:B------:R-:W-:Y:S01]  /*1160*/  FMUL R10, R10, R9 ;  /* 0x000000090a0a7220 */ /* 0x000fe20000400000 */
[----:B------:R-:W-:Y:S01]  /*1170*/  I2FP.F32.S32 R7, R7 ;  /* 0x0000000700077245 */ /* 0x000fe20000201400 */
[----:B0-----:R-:W-:Y:S01]  /*1180*/  FFMA R11, R26, R12, R11 ;  /* 0x0000000c1a0b7223 */ /* 0x001fe2000000000b */
[----:B------:R-:W-:Y:S01]  /*1190*/  HADD2.F32 R28, -RZ, R28.H0_H0 ;  /* 0x2000001cff1c7230 */ /* 0x000fe20000004100 */
[----:B------:R-:W-:-:S02]  /*11a0*/  I2FP.F32.S32 R19, R19 ;  /* 0x0000001300137245 */ /* 0x000fc40000201400 */
[----:B------:R-:W-:Y:S02]  /*11b0*/  FFMA R10, R10, R13, R11 ;  /* 0x0000000d0a0a7223 */ /* 0x000fe4000000000b */
[----:B------:R-:W-:Y:S01]  /*11c0*/  FMUL R7, R28, R7 ;  /* 0x000000071c077220 */ /* 0x000fe20000400000 */
[----:B------:R-:W-:-:S03]  /*11d0*/  HADD2.F32 R8, -RZ, R8.H0_H0 ;  /* 0x20000008ff087230 */ /* 0x000fc60000004100 */
[----:B------:R-:W-:Y:S02]  /*11e0*/  FFMA R7, R7, R14, R10 ;  /* 0x0000000e07077223 */ /* 0x000fe4000000000a */
[----:B------:R-:W-:-:S04]  /*11f0*/  FMUL R8, R8, R19 ;  /* 0x0000001308087220 */ /* 0x000fc80000400000 */
[----:B------:R-:W-:Y:S01]  /*1200*/  FFMA R7, R8, R15, R7 ;  /* 0x0000000f08077223 */ /* 0x000fe20000000007 */
[----:B------:R-:W-:Y:S06]  /*1210*/  @!P0 BRA `(.L_x_51) ;  /* 0xfffffff8008c8947 */ /* 0x000fec000383ffff */
.L_x_48:
[----:B------:R-:W-:Y:S05]  /*1220*/  BSYNC.RECONVERGENT B0 ;  /* 0x0000000000007941 */ /* 0x000fea0003800200 */
.L_x_47:
[----:B------:R-:W-:Y:S01]  /*1230*/  IMAD.U32 R3, RZ, RZ, UR8 ;  /* 0x00000008ff037e24 */ /* 0x000fe2000f8e00ff */
[----:B------:R-:W-:Y:S04]  /*1240*/  BSSY.RECONVERGENT B0, `(.L_x_52) ;  /* 0x0000021000007945 */ /* 0x000fe80003800200 */
[----:B------:R-:W-:-:S04]  /*1250*/  LEA R3, R3, R0, 0x2 ;  /* 0x0000000003037211 */ /* 0x000fc800078e10ff */
[----:B------:R-:W-:-:S13]  /*1260*/  ISETP.GE.AND P0, PT, R3, UR17, PT ;  /* 0x0000001103007c0c */ /* 0x000fda000bf06270 */
[----:B------:R-:W-:Y:S05]  /*1270*/  @P0 BRA `(.L_x_53) ;  /* 0x0000000000740947 */ /* 0x000fea0003800000 */
[----:B------:R-:W2:Y:S01]  /*1280*/  S2R R5, SR_CgaCtaId ;  /* 0x0000000000057919 */ /* 0x000ea20000008800 */
[----:B------:R-:W0:Y:S01]  /*1290*/  LDC R2, c[0x0][0x360] ;  /* 0x0000d800ff027b82 */ /* 0x000e220000000800 */
[----:B------:R-:W-:-:S05]  /*12a0*/  MOV R4, 0x400 ;  /* 0x0000040000047802 */ /* 0x000fca0000000f00 */
[----:B------:R-:W-:-:S05]  /*12b0*/  VIADD R4, R4, 0x80 ;  /* 0x0000008004047836 */ /* 0x000fca0000000000 */
[----:B--2---:R-:W-:-:S07]  /*12c0*/  LEA R12, R5, R4, 0x18 ;  /* 0x00000004050c7211 */ /* 0x004fce00078ec0ff */
.L_x_54:
        /* <DEDUP_REMOVED lines=11> */
[----:B------:R-:W-:Y:S02]  /*1380*/  LOP3.LUT R6, R3, 0x1, RZ, 0xc0, !PT ;  /* 0x0000000103067812 */ /* 0x000fe400078ec0ff */
[----:B0-----:R-:W-:Y:S02]  /*1390*/  IADD3 R3, PT, PT, R2, R3, RZ ;  /* 0x0000000302037210 */ /* 0x001fe40007ffe0ff */
[----:B------:R-:W0:Y:S01]  /*13a0*/  LDS R11, [R11] ;  /* 0x000000000b0b7984 */ /* 0x000e220000000800 */
[----:B------:R-:W-:Y:S02]  /*13b0*/  ISETP.NE.U32.AND P0, PT, R6, 0x1, PT ;  /* 0x000000010600780c */ /* 0x000fe40003f05070 */
[----:B--2---:R-:W-:-:S11]  /*13c0*/  LOP3.LUT R6, R8, 0xf, RZ, 0xc0, !PT ;  /* 0x0000000f08067812 */ /* 0x004fd600078ec0ff */
[----:B------:R-:W-:Y:S02]  /*13d0*/  @!P0 SHF.R.U32.HI R6, RZ, 0x4, R8 ;  /* 0x00000004ff068819 */ /* 0x000fe40000011608 */
[----:B------:R-:W-:-:S03]  /*13e0*/  ISETP.GE.AND P0, PT, R3, UR17, PT ;  /* 0x0000001103007c0c */ /* 0x000fc6000bf06270 */
[----:B------:R-:W-:Y:S02]  /*13f0*/  VIADD R10, R6, 0xfffffff8 ;  /* 0xfffffff8060a7836 */ /* 0x000fe40000000000 */
[----:B---3--:R-:W-:-:S03]  /*1400*/  HADD2.F32 R6, -RZ, R4.H0_H0 ;  /* 0x20000004ff067230 */ /* 0x008fc60000004100 */
[----:B------:R-:W-:-:S05]  /*1410*/  I2FP.F32.S32 R9, R10 ;  /* 0x0000000a00097245 */ /* 0x000fca0000201400 */
[----:B------:R-:W-:-:S04]  /*1420*/  FMUL R6, R6, R9 ;  /* 0x0000000906067220 */ /* 0x000fc80000400000 */
[----:B0-----:R-:W-:Y:S01]  /*1430*/  FFMA R7, R6, R11, R7 ;  /* 0x0000000b06077223 */ /* 0x001fe20000000007 */
[----:B------:R-:W-:Y:S06]  /*1440*/  @!P0 BRA `(.L_x_54) ;  /* 0xfffffffc00a08947 */ /* 0x000fec000383ffff */
.L_x_53:
[----:B------:R-:W-:Y:S05]  /*1450*/  BSYNC.RECONVERGENT B0 ;  /* 0x0000000000007941 */ /* 0x000fea0003800200 */
.L_x_52:
[----:B------:R-:W0:Y:S01]  /*1460*/  SHFL.DOWN PT, R2, R7, 0x10, 0x1f ;  /* 0x0a001f0007027f89 */ /* 0x000e2200000e0000 */
[C---:B--2---:R-:W-:Y:S02]  /*1470*/  LOP3.LUT P0, R8, R0.reuse, 0x1f, RZ, 0xc0, !PT ;  /* 0x0000001f00087812 */ /* 0x044fe4000780c0ff */
[----:B------:R-:W-:-:S11]  /*1480*/  ISETP.GT.U32.AND P1, PT, R0, 0x1f, PT ;  /* 0x0000001f0000780c */ /* 0x000fd60003f24070 */
[----:B------:R-:W1:Y:S01]  /*1490*/  @!P0 S2R R10, SR_CgaCtaId ;  /* 0x00000000000a8919 */ /* 0x000e620000008800 */
[----:B0-----:R-:W-:Y:S01]  /*14a0*/  FADD R2, R2, R7 ;  /* 0x0000000702027221 */ /* 0x001fe20000000000 */
[----:B------:R-:W-:-:S04]  /*14b0*/  @!P0 MOV R7, 0x400 ;  /* 0x0000040000078802 */ /* 0x000fc80000000f00 */
        /* <DEDUP_REMOVED lines=38> */
[----:B------:R-:W-:-:S05]  /*1720*/  MOV R3, UR5 ;  /* 0x0000000500037c02 */ /* 0x000fca0008000f00 */
[----:B------:R-:W-:Y:S01]  /*1730*/  STG.E desc[UR14][R2.64], R7 ;  /* 0x0000000702007986 */ /* 0x000fe2000c10190e */
[----:B------:R-:W-:Y:S05]  /*1740*/  EXIT ;  /* 0x000000000000794d */ /* 0x000fea0003800000 */
.L_x_55:
        /* <DEDUP_REMOVED lines=11> */
.L_x_82:


//--------------------- .text._Z19int4_gemv_kernel_v3PfPKfPKhPK6__halfiii --------------------------
	.section	.text._Z19int4_gemv_kernel_v3PfPKfPKhPK6__halfiii,"ax",@progbits
	.align	128
        .global         _Z19int4_gemv_kernel_v3PfPKfPKhPK6__halfiii
        .type           _Z19int4_gemv_kernel_v3PfPKfPKhPK6__halfiii,@function
        .size           _Z19int4_gemv_kernel_v3PfPKfPKhPK6__halfiii,(.L_x_83 - _Z19int4_gemv_kernel_v3PfPKfPKhPK6__halfiii)
        .other          _Z19int4_gemv_kernel_v3PfPKfPKhPK6__halfiii,@"STO_CUDA_ENTRY STV_DEFAULT"
_Z19int4_gemv_kernel_v3PfPKfPKhPK6__halfiii:
.text._Z19int4_gemv_kernel_v3PfPKfPKhPK6__halfiii:
        /* <DEDUP_REMOVED lines=56> */
.L_x_60:
[----:B------:R0:W2:Y:S01]  /*0380*/  LDG.E.128.CONSTANT R4, desc[UR14][R2.64] ;  /* 0x0000000e02047981 */ /* 0x0000a2000c1e9d00 */
[----:B------:R-:W-:-:S05]  /*0390*/  VIADD R8, R8, 0x1 ;  /* 0x0000000108087836 */ /* 0x000fca0000000000 */
[----:B------:R-:W-:Y:S01]  /*03a0*/  ISETP.NE.AND P0, PT, R8, RZ, PT ;  /* 0x000000ff0800720c */ /* 0x000fe20003f05270 */
[C---:B0-----:R-:W-:Y:S01]  /*03b0*/  IMAD.WIDE.U32 R2, R0.reuse, 0x10, R2 ;  /* 0x0000001000027825 */ /* 0x041fe200078e0002 */
[----:B--2---:R0:W-:Y:S03]  /*03c0*/  STS.128 [R9], R4 ;  /* 0x0000000409007388 */ /* 0x0041e60000000c00 */
[----:B0-----:R-:W-:-:S08]  /*03d0*/  IMAD R9, R0, 0x10, R9 ;  /* 0x0000001000097824 */ /* 0x001fd000078e0209 */
[----:B------:R-:W-:Y:S05]  /*03e0*/  @P0 BRA `(.L_x_60) ;  /* 0xfffffffc00e40947 */ /* 0x000fea000383ffff */
.L_x_59:
[----:B------:R-:W-:Y:S05]  /*03f0*/  BSYNC.RECONVERGENT B1 ;  /* 0x0000000000017941 */ /* 0x000fea0003800200 */
.L_x_58:
        /* <DEDUP_REMOVED lines=10> */
.L_x_61:
        /* <DEDUP_REMOVED lines=23> */
.L_x_57:
[----:B------:R-:W-:Y:S05]  /*0610*/  BSYNC.RECONVERGENT B0 ;  /* 0x0000000000007941 */ /* 0x000fea0003800200 */
.L_x_56:
        /* <DEDUP_REMOVED lines=115> */
.L_x_65:
[----:B------:R-:W-:Y:S05]  /*0d50*/  BSYNC.RECONVERGENT B1 ;  /* 0x0000000000017941 */ /* 0x000fea0003800200 */
.L_x_64:
        /* <DEDUP_REMOVED lines=9> */
.L_x_66:
        /* <DEDUP_REMOVED lines=116> */
.L_x_63:
[----:B------:R-:W-:Y:S05]  /*1530*/  BSYNC.RECONVERGENT B0 ;  /* 0x0000000000007941 */ /* 0x000fea0003800200 */
.L_x_62:
        /* <DEDUP_REMOVED lines=11> */
.L_x_69:
        /* <DEDUP_REMOVED lines=24> */
.L_x_68:
[----:B------:R-:W-:Y:S05]  /*1770*/  BSYNC.RECONVERGENT B0 ;  /* 0x0000000000007941 */ /* 0x000fea0003800200 */
.L_x_67:
        /* <DEDUP_REMOVED lines=47> */
.L_x_70:
        /* <DEDUP_REMOVED lines=9> */
.L_x_83:


//--------------------- .text._Z16int4_gemv_kernelPfPKfPKhPK6__halfiii --------------------------
	.section	.text._Z16int4_gemv_kernelPfPKfPKhPK6__halfiii,"ax",@progbits
	.align	128
        .global         _Z16int4_gemv_kernelPfPKfPKhPK6__halfiii
        .type           _Z16int4_gemv_kernelPfPKfPKhPK6__halfiii,@function
        .size           _Z16int4_gemv_kernelPfPKfPKhPK6__halfiii,(.L_x_84 - _Z16int4_gemv_kernelPfPKfPKhPK6__halfiii)
        .other          _Z16int4_gemv_kernelPfPKfPKhPK6__halfiii,@"STO_CUDA_ENTRY STV_DEFAULT"
_Z16int4_gemv_kernelPfPKfPKhPK6__halfiii:
.text._Z16int4_gemv_kernelPfPKfPKhPK6__halfiii:
        /* <DEDUP_REMOVED lines=20> */
.L_x_73:
[----:B0-2---:R-:W-:-:S06]  /*0140*/  IMAD.WIDE R4, R9, 0x4, R6 ;  /* 0x0000000409047825 */ /* 0x005fcc00078e0206 */
[----:B------:R-:W2:Y:S01]  /*0150*/  LDG.E.CONSTANT R4, desc[UR8][R4.64] ;  /* 0x0000000804047981 */ /* 0x000ea2000c1e9900 */
[----:B------:R-:W-:Y:S02]  /*0160*/  IMAD R11, R9, 0x4, R8 ;  /* 0x00000004090b7824 */ /* 0x000fe400078e0208 */
[----:B-1----:R-:W-:-:S05]  /*0170*/  IMAD.IADD R9, R10, 0x1, R9 ;  /* 0x000000010a097824 */ /* 0x002fca00078e0209 */
[----:B------:R-:W-:Y:S01]  /*0180*/  ISETP.GE.AND P1, PT, R9, R3, PT ;  /* 0x000000030900720c */ /* 0x000fe20003f26270 */
[----:B--2---:R0:W-:-:S12]  /*0190*/  STS [R11], R4 ;  /* 0x000000040b007388 */ /* 0x0041d80000000800 */
[----:B------:R-:W-:Y:S05]  /*01a0*/  @!P1 BRA `(.L_x_73) ;  /* 0xfffffffc00e49947 */ /* 0x000fea000383ffff */
.L_x_72:
[----:B------:R-:W-:Y:S05]  /*01b0*/  BSYNC.RECONVERGENT B0 ;  /* 0x0000000000007941 */ /* 0x000fea0003800200 */
.L_x_71:
        /* <DEDUP_REMOVED lines=21> */
.L_x_76:
        /* <DEDUP_REMOVED lines=28> */
.L_x_75:
[----:B------:R-:W-:Y:S05]  /*04d0*/  BSYNC.RECONVERGENT B0 ;  /* 0x0000000000007941 */ /* 0x000fea0003800200 */
.L_x_74:
        /* <DEDUP_REMOVED lines=47> */
.L_x_77:
        /* <DEDUP_REMOVED lines=11> */
.L_x_84:


//--------------------- .nv.shared._Z21int4_gemv_bias_kernelPfPKfPKhPK6__halfS1_iii --------------------------
	.section	.nv.shared._Z21int4_gemv_bias_kernelPfPKfPKhPK6__halfS1_iii,"aw",@nobits
	.sectionflags	@""
	.align	16
.nv.shared._Z21int4_gemv_bias_kernelPfPKfPKhPK6__halfS1_iii:
	.zero		1152


//--------------------- .nv.shared.reserved.0     --------------------------
	.section	.nv.shared.reserved.0,"aw",@nobits
	.weak		__nv_reservedSMEM_offset_0_alias
	.size		__nv_reservedSMEM_offset_0_alias, 0, 64
	.other		__nv_reservedSMEM_offset_0_alias,@"STO_CUDA_RESERVED_SHARED STV_DEFAULT"
__nv_reservedSMEM_offset_0_alias:
	.zero		0
	.zero		64


//--------------------- .nv.shared._Z19int4_gemv_kernel_v5PfPKfPKhPK6__halfiii --------------------------
	.section	.nv.shared._Z19int4_gemv_kernel_v5PfPKfPKhPK6__halfiii,"aw",@nobits
	.sectionflags	@""
	.align	16
.nv.shared._Z19int4_gemv_kernel_v5PfPKfPKhPK6__halfiii:
	.zero		1152


//--------------------- .nv.shared._Z19int4_gemv_kernel_v4PfPKfPKhPK6__halfiii --------------------------
	.section	.nv.shared._Z19int4_gemv_kernel_v4PfPKfPKhPK6__halfiii,"aw",@nobits
	.sectionflags	@""
	.align	16
.nv.shared._Z19int4_gemv_kernel_v4PfPKfPKhPK6__halfiii:
	.zero		1152


//--------------------- .nv.shared._Z25int4_gemv_multirow_kernelPfPKfPKhPK6__halfiii --------------------------
	.section	.nv.shared._Z25int4_gemv_multirow_kernelPfPKfPKhPK6__halfiii,"aw",@nobits
	.sectionflags	@""
	.align	16
	.zero		1024


//--------------------- .nv.shared._Z19int4_gemv_kernel_v2PfPKfPKhPK6__halfiii --------------------------
	.section	.nv.shared._Z19int4_gemv_kernel_v2PfPKfPKhPK6__halfiii,"aw",@nobits
	.sectionflags	@""
	.align	16
.nv.shared._Z19int4_gemv_kernel_v2PfPKfPKhPK6__halfiii:
	.zero		1152


//--------------------- .nv.shared._Z19int4_gemv_kernel_v3PfPKfPKhPK6__halfiii --------------------------
	.section	.nv.shared._Z19int4_gemv_kernel_v3PfPKfPKhPK6__halfiii,"aw",@nobits
	.sectionflags	@""
	.align	16
.nv.shared._Z19int4_gemv_kernel_v3PfPKfPKhPK6__halfiii:
	.zero		1152


//--------------------- .nv.shared._Z16int4_gemv_kernelPfPKfPKhPK6__halfiii --------------------------
	.section	.nv.shared._Z16int4_gemv_kernelPfPKfPKhPK6__halfiii,"aw",@nobits
	.sectionflags	@""
	.align	16
.nv.shared._Z16int4_gemv_kernelPfPKfPKhPK6__halfiii:
	.zero		1152


//--------------------- .nv.constant0._Z21int4_gemv_bias_kernelPfPKfPKhPK6__halfS1_iii --------------------------
	.section	.nv.constant0._Z21int4_gemv_bias_kernelPfPKfPKhPK6__halfS1_iii,"a",@progbits
	.sectionflags	@""
	.align	4
.nv.constant0._Z21int4_gemv_bias_kernelPfPKfPKhPK6__halfS1_iii:
	.zero		948


//--------------------- .nv.constant0._Z19int4_gemv_kernel_v5PfPKfPKhPK6__halfiii --------------------------
	.section	.nv.constant0._Z19int4_gemv_kernel_v5PfPKfPKhPK6__halfiii,"a",@progbits
	.sectionflags	@""
	.align	4
.nv.constant0._Z19int4_gemv_kernel_v5PfPKfPKhPK6__halfiii:
	.zero		940


//--------------------- .nv.constant0._Z19int4_gemv_kernel_v4PfPKfPKhPK6__halfiii --------------------------
	.section	.nv.constant0._Z19int4_gemv_kernel_v4PfPKfPKhPK6__halfiii,"a",@progbits
	.sectionflags	@""
	.align	4
.nv.constant0._Z19int4_gemv_kernel_v4PfPKfPKhPK6__halfiii:
	.zero		940


//--------------------- .nv.constant0._Z25int4_gemv_multirow_kernelPfPKfPKhPK6__halfiii --------------------------
	.section	.nv.constant0._Z25int4_gemv_multirow_kernelPfPKfPKhPK6__halfiii,"a",@progbits
	.sectionflags	@""
	.align	4
.nv.constant0._Z25int4_gemv_multirow_kernelPfPKfPKhPK6__halfiii:
	.zero		940


//--------------------- .nv.constant0._Z19int4_gemv_kernel_v2PfPKfPKhPK6__halfiii --------------------------
	.section	.nv.constant0._Z19int4_gemv_kernel_v2PfPKfPKhPK6__halfiii,"a",@progbits
	.sectionflags	@""
	.align	4
.nv.constant0._Z19int4_gemv_kernel_v2PfPKfPKhPK6__halfiii:
	.zero		940


//--------------------- .nv.constant0._Z19int4_gemv_kernel_v3PfPKfPKhPK6__halfiii --------------------------
	.section	.nv.constant0._Z19int4_gemv_kernel_v3PfPKfPKhPK6__halfiii,"a",@progbits
	.sectionflags	@""
	.align	4
.nv.constant0._Z19int4_gemv_kernel_v3PfPKfPKhPK6__halfiii:
	.zero		940


//--------------------- .nv.constant0._Z16int4_gemv_kernelPfPKfPKhPK6__halfiii --------------------------
	.section	.nv.constant0._Z16int4_gemv_kernelPfPKfPKhPK6__halfiii,"a",@progbits
	.sectionflags	@""
	.align	4
.nv.constant0._Z16int4_gemv_kernelPfPKfPKhPK6__halfiii:
	.zero		940


//--------------------- SYMBOLS --------------------------

	.type		.nv.reservedSmem.offset0,@object
	.size		.nv.reservedSmem.offset0,0x4
	.type		.nv.reservedSmem.cap,@object
	.size		.nv.reservedSmem.cap,0x4
